//
// Generated by NVIDIA NVVM Compiler
//
// Compiler Build ID: CL-36424714
// Cuda compilation tools, release 13.0, V13.0.88
// Based on NVVM 20.0.0
//

.version 9.0
.target sm_100
.address_size 64

	// .globl	MergerHelper1
.extern .func  (.param .b32 func_retval0) vprintf
(
	.param .b64 vprintf_param_0,
	.param .b64 vprintf_param_1
)
;
.extern .shared .align 16 .b8 seedBlockAttributes[];
.global .align 1 .b8 $str[4] = {37, 100, 10};

.visible .entry MergerHelper1(
	.param .u64 .ptr .align 1 MergerHelper1_param_0,
	.param .u64 .ptr .align 1 MergerHelper1_param_1,
	.param .u64 .ptr .align 1 MergerHelper1_param_2,
	.param .u64 .ptr .align 1 MergerHelper1_param_3,
	.param .u64 .ptr .align 1 MergerHelper1_param_4,
	.param .u64 .ptr .align 1 MergerHelper1_param_5,
	.param .u32 MergerHelper1_param_6,
	.param .u64 .ptr .align 1 MergerHelper1_param_7,
	.param .u32 MergerHelper1_param_8,
	.param .u32 MergerHelper1_param_9,
	.param .u64 .ptr .align 1 MergerHelper1_param_10,
	.param .u64 .ptr .align 1 MergerHelper1_param_11,
	.param .u64 .ptr .align 1 MergerHelper1_param_12,
	.param .u32 MergerHelper1_param_13,
	.param .u64 .ptr .align 1 MergerHelper1_param_14
)
{
	.local .align 8 .b8 	__local_depot0[8];
	.reg .b64 	%SP;
	.reg .b64 	%SPL;
	.reg .pred 	%p<156>;
	.reg .b16 	%rs<24>;
	.reg .b32 	%r<544>;
	.reg .b32 	%f<78>;
	.reg .b64 	%rd<327>;

	mov.u64 	%SPL, __local_depot0;
	cvta.local.u64 	%SP, %SPL;
	ld.param.u64 	%rd32, [MergerHelper1_param_0];
	ld.param.u64 	%rd33, [MergerHelper1_param_1];
	ld.param.u64 	%rd27, [MergerHelper1_param_2];
	ld.param.u64 	%rd28, [MergerHelper1_param_3];
	ld.param.u64 	%rd34, [MergerHelper1_param_4];
	ld.param.u64 	%rd35, [MergerHelper1_param_5];
	ld.param.u32 	%r128, [MergerHelper1_param_6];
	ld.param.u64 	%rd29, [MergerHelper1_param_7];
	ld.param.u32 	%r129, [MergerHelper1_param_8];
	ld.param.u32 	%r130, [MergerHelper1_param_9];
	ld.param.u64 	%rd30, [MergerHelper1_param_10];
	ld.param.u64 	%rd36, [MergerHelper1_param_12];
	ld.param.u32 	%r131, [MergerHelper1_param_13];
	ld.param.u64 	%rd31, [MergerHelper1_param_14];
	cvta.to.global.u64 	%rd1, %rd33;
	cvta.to.global.u64 	%rd2, %rd32;
	cvta.to.global.u64 	%rd3, %rd34;
	cvta.to.global.u64 	%rd4, %rd35;
	cvta.to.global.u64 	%rd5, %rd36;
	mov.u32 	%r1, %nctaid.x;
	mov.u32 	%r132, %ctaid.x;
	mov.u32 	%r2, %ntid.x;
	mov.u32 	%r3, %tid.x;
	mad.lo.s32 	%r4, %r132, %r2, %r3;
	setp.lt.s32 	%p1, %r130, 1;
	@%p1 bra 	$L__BB0_113;
	cvta.to.global.u64 	%rd37, %rd27;
	cvta.to.global.u64 	%rd38, %rd28;
	shl.b32 	%r16, %r128, 2;
	mov.u32 	%r134, seedBlockAttributes;
	add.s32 	%r5, %r134, %r16;
	mul.lo.s32 	%r135, %r128, %r4;
	mul.wide.s32 	%rd39, %r135, 4;
	add.s64 	%rd6, %rd37, %rd39;
	add.s64 	%rd7, %rd38, %rd39;
	cvta.to.global.u64 	%rd323, %rd30;
	cvta.to.global.u64 	%rd324, %rd31;
	and.b32  	%r6, %r128, 3;
	and.b32  	%r7, %r128, 7;
	add.s32 	%r8, %r4, -1;
	cvt.u16.u32 	%rs1, %r131;
	add.s32 	%r9, %r4, %r131;
	max.s32 	%r136, %r130, %r9;
	setp.lt.s32 	%p2, %r9, %r130;
	selp.u32 	%r10, 1, 0, %p2;
	add.s32 	%r137, %r9, %r10;
	sub.s32 	%r11, %r136, %r137;
	and.b32  	%r12, %r128, 2147483644;
	and.b32  	%r13, %r128, 1;
	and.b32  	%r14, %r128, 2147483640;
	mul.wide.s32 	%rd10, %r131, 4;
	add.s32 	%r15, %r9, %r131;
	add.s64 	%rd40, %rd39, 8;
	add.s64 	%rd11, %rd37, %rd40;
	add.s64 	%rd12, %rd38, %rd40;
	cvta.to.global.u64 	%rd13, %rd29;
	mov.b32 	%r495, 0;
	mov.b16 	%rs20, 0;
	div.u32 	%r489, %r11, %r131;
	add.s32 	%r122, %r489, %r10;
	mov.u16 	%rs21, %rs20;
$L__BB0_2:
	mov.u64 	%rd15, %rd324;
	mov.u32 	%r17, %r495;
	mov.u16 	%rs4, %rs21;
	mov.u16 	%rs3, %rs20;
	setp.ne.s32 	%p3, %r4, 0;
	add.s32 	%r495, %r17, 1;
	add.s16 	%rs20, %rs3, 1;
	add.s16 	%rs21, %rs4, 1;
	@%p3 bra 	$L__BB0_4;
	add.u64 	%rd41, %SP, 0;
	add.u64 	%rd42, %SPL, 0;
	st.local.u32 	[%rd42], %r17;
	mov.u64 	%rd43, $str;
	cvta.global.u64 	%rd44, %rd43;
	{ // callseq 0, 0
	.param .b64 param0;
	st.param.b64 	[param0], %rd44;
	.param .b64 param1;
	st.param.b64 	[param1], %rd41;
	.param .b32 retval0;
	call.uni (retval0), 
	vprintf, 
	(
	param0, 
	param1
	);
	ld.param.b32 	%r138, [retval0];
	} // callseq 0
$L__BB0_4:
	setp.ne.s32 	%p4, %r3, 0;
	bar.sync 	0;
	setp.eq.s32 	%p5, %r17, 0;
	selp.b64 	%rd324, %rd15, %rd323, %p5;
	selp.b64 	%rd323, %rd323, %rd15, %p5;
	@%p4 bra 	$L__BB0_7;
	atom.global.add.u32 	%r140, [%rd5], 1;
$L__BB0_6:
	atom.global.or.b32 	%r141, [%rd5], 0;
	setp.lt.s32 	%p6, %r141, %r1;
	@%p6 bra 	$L__BB0_6;
$L__BB0_7:
	bar.sync 	0;
	@%p3 bra 	$L__BB0_9;
	atom.global.exch.b32 	%r142, [%rd5], 0;
$L__BB0_9:
	setp.ge.s32 	%p8, %r3, %r128;
	mul.wide.u32 	%rd45, %r17, 4;
	add.s64 	%rd46, %rd323, %rd45;
	ld.global.u32 	%r19, [%rd46];
	bar.sync 	0;
	@%p8 bra 	$L__BB0_12;
	mul.lo.s32 	%r20, %r19, %r128;
	mov.u32 	%r496, %r3;
$L__BB0_11:
	add.s32 	%r143, %r496, %r20;
	mul.wide.s32 	%rd47, %r143, 4;
	add.s64 	%rd48, %rd2, %rd47;
	ld.global.f32 	%f2, [%rd48];
	shl.b32 	%r144, %r496, 2;
	mov.u32 	%r145, seedBlockAttributes;
	add.s32 	%r146, %r145, %r144;
	st.shared.f32 	[%r146], %f2;
	add.s64 	%rd49, %rd1, %rd47;
	ld.global.f32 	%f3, [%rd49];
	add.s32 	%r147, %r5, %r144;
	st.shared.f32 	[%r147], %f3;
	add.s32 	%r496, %r496, %r2;
	setp.lt.s32 	%p9, %r496, %r128;
	@%p9 bra 	$L__BB0_11;
$L__BB0_12:
	setp.ge.s32 	%p10, %r4, %r130;
	bar.sync 	0;
	@%p10 bra 	$L__BB0_43;
	mov.u32 	%r497, %r4;
$L__BB0_14:
	setp.eq.s32 	%p11, %r497, %r19;
	@%p11 bra 	$L__BB0_42;
	mul.wide.s32 	%rd50, %r497, 4;
	add.s64 	%rd51, %rd3, %rd50;
	ld.global.u32 	%r148, [%rd51];
	setp.eq.s32 	%p12, %r148, -1;
	@%p12 bra 	$L__BB0_42;
	setp.lt.s32 	%p13, %r128, 1;
	@%p13 bra 	$L__BB0_25;
	setp.lt.u32 	%p14, %r128, 4;
	mul.lo.s32 	%r24, %r497, %r128;
	mov.b32 	%r499, 0;
	@%p14 bra 	$L__BB0_20;
	and.b32  	%r151, %r128, 2147483644;
	neg.s32 	%r502, %r151;
	mov.u32 	%r501, seedBlockAttributes;
	mov.u64 	%rd325, %rd12;
	mov.u32 	%r500, %r24;
	mov.u64 	%rd326, %rd11;
$L__BB0_19:
	.pragma "nounroll";
	mul.wide.s32 	%rd52, %r500, 4;
	add.s64 	%rd53, %rd1, %rd52;
	add.s64 	%rd54, %rd2, %rd52;
	add.s32 	%r152, %r501, %r16;
	ld.shared.f32 	%f4, [%r152];
	ld.global.f32 	%f5, [%rd53];
	setp.gt.f32 	%p15, %f4, %f5;
	selp.f32 	%f6, %f4, %f5, %p15;
	st.global.f32 	[%rd325+-8], %f6;
	ld.shared.v4.f32 	{%f7, %f8, %f9, %f10}, [%r501];
	ld.global.f32 	%f11, [%rd54];
	setp.gt.f32 	%p16, %f7, %f11;
	selp.f32 	%f12, %f11, %f7, %p16;
	st.global.f32 	[%rd326+-8], %f12;
	ld.shared.f32 	%f13, [%r152+4];
	ld.global.f32 	%f14, [%rd53+4];
	setp.gt.f32 	%p17, %f13, %f14;
	selp.f32 	%f15, %f13, %f14, %p17;
	st.global.f32 	[%rd325+-4], %f15;
	ld.global.f32 	%f16, [%rd54+4];
	setp.gt.f32 	%p18, %f8, %f16;
	selp.f32 	%f17, %f16, %f8, %p18;
	st.global.f32 	[%rd326+-4], %f17;
	ld.shared.f32 	%f18, [%r152+8];
	ld.global.f32 	%f19, [%rd53+8];
	setp.gt.f32 	%p19, %f18, %f19;
	selp.f32 	%f20, %f18, %f19, %p19;
	st.global.f32 	[%rd325], %f20;
	ld.global.f32 	%f21, [%rd54+8];
	setp.gt.f32 	%p20, %f9, %f21;
	selp.f32 	%f22, %f21, %f9, %p20;
	st.global.f32 	[%rd326], %f22;
	ld.shared.f32 	%f23, [%r152+12];
	ld.global.f32 	%f24, [%rd53+12];
	setp.gt.f32 	%p21, %f23, %f24;
	selp.f32 	%f25, %f23, %f24, %p21;
	st.global.f32 	[%rd325+4], %f25;
	ld.global.f32 	%f26, [%rd54+12];
	setp.gt.f32 	%p22, %f10, %f26;
	selp.f32 	%f27, %f26, %f10, %p22;
	st.global.f32 	[%rd326+4], %f27;
	add.s32 	%r502, %r502, 4;
	add.s32 	%r501, %r501, 16;
	add.s64 	%rd326, %rd326, 16;
	add.s32 	%r500, %r500, 4;
	add.s64 	%rd325, %rd325, 16;
	setp.eq.s32 	%p23, %r502, 0;
	mov.u32 	%r499, %r12;
	@%p23 bra 	$L__BB0_20;
	bra.uni 	$L__BB0_19;
$L__BB0_20:
	setp.eq.s32 	%p24, %r6, 0;
	@%p24 bra 	$L__BB0_25;
	setp.eq.s32 	%p25, %r6, 1;
	@%p25 bra 	$L__BB0_23;
	shl.b32 	%r153, %r499, 2;
	add.s32 	%r154, %r5, %r153;
	ld.shared.f32 	%f28, [%r154];
	add.s32 	%r155, %r499, %r24;
	mul.wide.s32 	%rd55, %r155, 4;
	add.s64 	%rd56, %rd1, %rd55;
	ld.global.f32 	%f29, [%rd56];
	setp.gt.f32 	%p26, %f28, %f29;
	selp.f32 	%f30, %f28, %f29, %p26;
	mul.wide.u32 	%rd57, %r499, 4;
	add.s64 	%rd58, %rd7, %rd57;
	st.global.f32 	[%rd58], %f30;
	mov.u32 	%r156, seedBlockAttributes;
	add.s32 	%r157, %r156, %r153;
	ld.shared.f32 	%f31, [%r157];
	add.s64 	%rd59, %rd2, %rd55;
	ld.global.f32 	%f32, [%rd59];
	setp.gt.f32 	%p27, %f31, %f32;
	selp.f32 	%f33, %f32, %f31, %p27;
	add.s64 	%rd60, %rd6, %rd57;
	st.global.f32 	[%rd60], %f33;
	ld.shared.f32 	%f34, [%r154+4];
	ld.global.f32 	%f35, [%rd56+4];
	setp.gt.f32 	%p28, %f34, %f35;
	selp.f32 	%f36, %f34, %f35, %p28;
	st.global.f32 	[%rd58+4], %f36;
	ld.shared.f32 	%f37, [%r157+4];
	ld.global.f32 	%f38, [%rd59+4];
	setp.gt.f32 	%p29, %f37, %f38;
	selp.f32 	%f39, %f38, %f37, %p29;
	st.global.f32 	[%rd60+4], %f39;
	add.s32 	%r499, %r499, 2;
$L__BB0_23:
	setp.eq.s32 	%p30, %r13, 0;
	@%p30 bra 	$L__BB0_25;
	shl.b32 	%r158, %r499, 2;
	add.s32 	%r159, %r5, %r158;
	ld.shared.f32 	%f40, [%r159];
	add.s32 	%r160, %r499, %r24;
	mul.wide.s32 	%rd61, %r160, 4;
	add.s64 	%rd62, %rd1, %rd61;
	ld.global.f32 	%f41, [%rd62];
	setp.gt.f32 	%p31, %f40, %f41;
	selp.f32 	%f42, %f40, %f41, %p31;
	mul.wide.u32 	%rd63, %r499, 4;
	add.s64 	%rd64, %rd7, %rd63;
	st.global.f32 	[%rd64], %f42;
	mov.u32 	%r161, seedBlockAttributes;
	add.s32 	%r162, %r161, %r158;
	ld.shared.f32 	%f43, [%r162];
	add.s64 	%rd65, %rd2, %rd61;
	ld.global.f32 	%f44, [%rd65];
	setp.gt.f32 	%p32, %f43, %f44;
	selp.f32 	%f45, %f44, %f43, %p32;
	add.s64 	%rd66, %rd6, %rd63;
	st.global.f32 	[%rd66], %f45;
$L__BB0_25:
	setp.lt.s32 	%p33, %r129, 1;
	@%p33 bra 	$L__BB0_29;
	@%p13 bra 	$L__BB0_42;
	mov.b32 	%r503, 0;
$L__BB0_28:
	mul.lo.s32 	%r37, %r503, %r128;
	mov.b32 	%r504, 0;
	bra.uni 	$L__BB0_81;
$L__BB0_29:
	@%p13 bra 	$L__BB0_41;
	setp.lt.u32 	%p40, %r128, 8;
	mul.lo.s32 	%r35, %r497, %r128;
	mov.b32 	%r507, 0;
	@%p40 bra 	$L__BB0_33;
	mov.b32 	%r505, 0;
$L__BB0_32:
	.pragma "nounroll";
	mul.wide.u32 	%rd73, %r505, 4;
	add.s64 	%rd74, %rd6, %rd73;
	ld.global.f32 	%f48, [%rd74];
	add.s32 	%r168, %r505, %r35;
	mul.wide.s32 	%rd75, %r168, 4;
	add.s64 	%rd76, %rd2, %rd75;
	st.global.f32 	[%rd76], %f48;
	add.s64 	%rd77, %rd7, %rd73;
	ld.global.f32 	%f49, [%rd77];
	add.s64 	%rd78, %rd1, %rd75;
	st.global.f32 	[%rd78], %f49;
	ld.global.f32 	%f50, [%rd74+4];
	st.global.f32 	[%rd76+4], %f50;
	ld.global.f32 	%f51, [%rd77+4];
	st.global.f32 	[%rd78+4], %f51;
	ld.global.f32 	%f52, [%rd74+8];
	st.global.f32 	[%rd76+8], %f52;
	ld.global.f32 	%f53, [%rd77+8];
	st.global.f32 	[%rd78+8], %f53;
	ld.global.f32 	%f54, [%rd74+12];
	st.global.f32 	[%rd76+12], %f54;
	ld.global.f32 	%f55, [%rd77+12];
	st.global.f32 	[%rd78+12], %f55;
	ld.global.f32 	%f56, [%rd74+16];
	st.global.f32 	[%rd76+16], %f56;
	ld.global.f32 	%f57, [%rd77+16];
	st.global.f32 	[%rd78+16], %f57;
	ld.global.f32 	%f58, [%rd74+20];
	st.global.f32 	[%rd76+20], %f58;
	ld.global.f32 	%f59, [%rd77+20];
	st.global.f32 	[%rd78+20], %f59;
	ld.global.f32 	%f60, [%rd74+24];
	st.global.f32 	[%rd76+24], %f60;
	ld.global.f32 	%f61, [%rd77+24];
	st.global.f32 	[%rd78+24], %f61;
	ld.global.f32 	%f62, [%rd74+28];
	st.global.f32 	[%rd76+28], %f62;
	ld.global.f32 	%f63, [%rd77+28];
	st.global.f32 	[%rd78+28], %f63;
	add.s32 	%r505, %r505, 8;
	setp.ne.s32 	%p41, %r505, %r14;
	mov.u32 	%r507, %r14;
	@%p41 bra 	$L__BB0_32;
$L__BB0_33:
	setp.eq.s32 	%p42, %r7, 0;
	@%p42 bra 	$L__BB0_41;
	add.s32 	%r169, %r7, -1;
	setp.lt.u32 	%p43, %r169, 3;
	@%p43 bra 	$L__BB0_36;
	mul.wide.u32 	%rd79, %r507, 4;
	add.s64 	%rd80, %rd6, %rd79;
	ld.global.f32 	%f64, [%rd80];
	add.s32 	%r170, %r507, %r35;
	mul.wide.s32 	%rd81, %r170, 4;
	add.s64 	%rd82, %rd2, %rd81;
	st.global.f32 	[%rd82], %f64;
	add.s64 	%rd83, %rd7, %rd79;
	ld.global.f32 	%f65, [%rd83];
	add.s64 	%rd84, %rd1, %rd81;
	st.global.f32 	[%rd84], %f65;
	ld.global.f32 	%f66, [%rd80+4];
	st.global.f32 	[%rd82+4], %f66;
	ld.global.f32 	%f67, [%rd83+4];
	st.global.f32 	[%rd84+4], %f67;
	ld.global.f32 	%f68, [%rd80+8];
	st.global.f32 	[%rd82+8], %f68;
	ld.global.f32 	%f69, [%rd83+8];
	st.global.f32 	[%rd84+8], %f69;
	ld.global.f32 	%f70, [%rd80+12];
	st.global.f32 	[%rd82+12], %f70;
	ld.global.f32 	%f71, [%rd83+12];
	st.global.f32 	[%rd84+12], %f71;
	add.s32 	%r507, %r507, 4;
$L__BB0_36:
	setp.eq.s32 	%p44, %r6, 0;
	@%p44 bra 	$L__BB0_41;
	setp.eq.s32 	%p45, %r6, 1;
	@%p45 bra 	$L__BB0_39;
	mul.wide.u32 	%rd85, %r507, 4;
	add.s64 	%rd86, %rd6, %rd85;
	ld.global.f32 	%f72, [%rd86];
	add.s32 	%r171, %r507, %r35;
	mul.wide.s32 	%rd87, %r171, 4;
	add.s64 	%rd88, %rd2, %rd87;
	st.global.f32 	[%rd88], %f72;
	add.s64 	%rd89, %rd7, %rd85;
	ld.global.f32 	%f73, [%rd89];
	add.s64 	%rd90, %rd1, %rd87;
	st.global.f32 	[%rd90], %f73;
	ld.global.f32 	%f74, [%rd86+4];
	st.global.f32 	[%rd88+4], %f74;
	ld.global.f32 	%f75, [%rd89+4];
	st.global.f32 	[%rd90+4], %f75;
	add.s32 	%r507, %r507, 2;
$L__BB0_39:
	setp.eq.s32 	%p46, %r13, 0;
	@%p46 bra 	$L__BB0_41;
	mul.wide.u32 	%rd91, %r507, 4;
	add.s64 	%rd92, %rd6, %rd91;
	ld.global.f32 	%f76, [%rd92];
	add.s32 	%r172, %r507, %r35;
	mul.wide.s32 	%rd93, %r172, 4;
	add.s64 	%rd94, %rd2, %rd93;
	st.global.f32 	[%rd94], %f76;
	add.s64 	%rd95, %rd7, %rd91;
	ld.global.f32 	%f77, [%rd95];
	add.s64 	%rd96, %rd1, %rd93;
	st.global.f32 	[%rd96], %f77;
$L__BB0_41:
	mul.wide.s32 	%rd97, %r19, 4;
	add.s64 	%rd98, %rd3, %rd97;
	atom.global.min.s32 	%r173, [%rd98], -1;
	mul.wide.s32 	%rd99, %r497, 4;
	add.s64 	%rd100, %rd4, %rd99;
	mov.b32 	%r174, 1;
	st.global.u32 	[%rd100], %r174;
$L__BB0_42:
	add.s32 	%r497, %r497, %r131;
	setp.lt.s32 	%p47, %r497, %r130;
	@%p47 bra 	$L__BB0_14;
$L__BB0_43:
	@%p4 bra 	$L__BB0_46;
	atom.global.add.u32 	%r175, [%rd5], 1;
$L__BB0_45:
	atom.global.or.b32 	%r176, [%rd5], 0;
	setp.lt.s32 	%p49, %r176, %r1;
	@%p49 bra 	$L__BB0_45;
$L__BB0_46:
	bar.sync 	0;
	@%p3 bra 	$L__BB0_60;
	atom.global.exch.b32 	%r178, [%rd5], 0;
	setp.lt.u32 	%p51, %r17, 15;
	mov.b32 	%r511, 0;
	@%p51 bra 	$L__BB0_50;
	mov.b32 	%r509, 0;
$L__BB0_49:
	.pragma "nounroll";
	mul.wide.u32 	%rd101, %r509, 4;
	add.s64 	%rd102, %rd15, %rd101;
	ld.global.u32 	%r180, [%rd102];
	mul.wide.s32 	%rd103, %r180, 4;
	add.s64 	%rd104, %rd4, %rd103;
	mov.b32 	%r181, 0;
	st.global.u32 	[%rd104], %r181;
	ld.global.u32 	%r182, [%rd102+4];
	mul.wide.s32 	%rd105, %r182, 4;
	add.s64 	%rd106, %rd4, %rd105;
	st.global.u32 	[%rd106], %r181;
	ld.global.u32 	%r183, [%rd102+8];
	mul.wide.s32 	%rd107, %r183, 4;
	add.s64 	%rd108, %rd4, %rd107;
	st.global.u32 	[%rd108], %r181;
	ld.global.u32 	%r184, [%rd102+12];
	mul.wide.s32 	%rd109, %r184, 4;
	add.s64 	%rd110, %rd4, %rd109;
	st.global.u32 	[%rd110], %r181;
	ld.global.u32 	%r185, [%rd102+16];
	mul.wide.s32 	%rd111, %r185, 4;
	add.s64 	%rd112, %rd4, %rd111;
	st.global.u32 	[%rd112], %r181;
	ld.global.u32 	%r186, [%rd102+20];
	mul.wide.s32 	%rd113, %r186, 4;
	add.s64 	%rd114, %rd4, %rd113;
	st.global.u32 	[%rd114], %r181;
	ld.global.u32 	%r187, [%rd102+24];
	mul.wide.s32 	%rd115, %r187, 4;
	add.s64 	%rd116, %rd4, %rd115;
	st.global.u32 	[%rd116], %r181;
	ld.global.u32 	%r188, [%rd102+28];
	mul.wide.s32 	%rd117, %r188, 4;
	add.s64 	%rd118, %rd4, %rd117;
	st.global.u32 	[%rd118], %r181;
	ld.global.u32 	%r189, [%rd102+32];
	mul.wide.s32 	%rd119, %r189, 4;
	add.s64 	%rd120, %rd4, %rd119;
	st.global.u32 	[%rd120], %r181;
	ld.global.u32 	%r190, [%rd102+36];
	mul.wide.s32 	%rd121, %r190, 4;
	add.s64 	%rd122, %rd4, %rd121;
	st.global.u32 	[%rd122], %r181;
	ld.global.u32 	%r191, [%rd102+40];
	mul.wide.s32 	%rd123, %r191, 4;
	add.s64 	%rd124, %rd4, %rd123;
	st.global.u32 	[%rd124], %r181;
	ld.global.u32 	%r192, [%rd102+44];
	mul.wide.s32 	%rd125, %r192, 4;
	add.s64 	%rd126, %rd4, %rd125;
	st.global.u32 	[%rd126], %r181;
	ld.global.u32 	%r193, [%rd102+48];
	mul.wide.s32 	%rd127, %r193, 4;
	add.s64 	%rd128, %rd4, %rd127;
	st.global.u32 	[%rd128], %r181;
	ld.global.u32 	%r194, [%rd102+52];
	mul.wide.s32 	%rd129, %r194, 4;
	add.s64 	%rd130, %rd4, %rd129;
	st.global.u32 	[%rd130], %r181;
	ld.global.u32 	%r195, [%rd102+56];
	mul.wide.s32 	%rd131, %r195, 4;
	add.s64 	%rd132, %rd4, %rd131;
	st.global.u32 	[%rd132], %r181;
	ld.global.u32 	%r196, [%rd102+60];
	mul.wide.s32 	%rd133, %r196, 4;
	add.s64 	%rd134, %rd4, %rd133;
	st.global.u32 	[%rd134], %r181;
	add.s32 	%r509, %r509, 16;
	and.b32  	%r511, %r495, -16;
	setp.ne.s32 	%p52, %r509, %r511;
	@%p52 bra 	$L__BB0_49;
$L__BB0_50:
	and.b32  	%r197, %r495, 15;
	setp.eq.s32 	%p53, %r197, 0;
	@%p53 bra 	$L__BB0_60;
	cvt.u32.u16 	%r198, %rs21;
	and.b32  	%r53, %r198, 15;
	add.s32 	%r199, %r53, -1;
	setp.lt.u32 	%p54, %r199, 7;
	@%p54 bra 	$L__BB0_53;
	mul.wide.u32 	%rd135, %r511, 4;
	add.s64 	%rd136, %rd323, %rd135;
	ld.global.u32 	%r200, [%rd136];
	mul.wide.s32 	%rd137, %r200, 4;
	add.s64 	%rd138, %rd4, %rd137;
	mov.b32 	%r201, 0;
	st.global.u32 	[%rd138], %r201;
	ld.global.u32 	%r202, [%rd136+4];
	mul.wide.s32 	%rd139, %r202, 4;
	add.s64 	%rd140, %rd4, %rd139;
	st.global.u32 	[%rd140], %r201;
	ld.global.u32 	%r203, [%rd136+8];
	mul.wide.s32 	%rd141, %r203, 4;
	add.s64 	%rd142, %rd4, %rd141;
	st.global.u32 	[%rd142], %r201;
	ld.global.u32 	%r204, [%rd136+12];
	mul.wide.s32 	%rd143, %r204, 4;
	add.s64 	%rd144, %rd4, %rd143;
	st.global.u32 	[%rd144], %r201;
	ld.global.u32 	%r205, [%rd136+16];
	mul.wide.s32 	%rd145, %r205, 4;
	add.s64 	%rd146, %rd4, %rd145;
	st.global.u32 	[%rd146], %r201;
	ld.global.u32 	%r206, [%rd136+20];
	mul.wide.s32 	%rd147, %r206, 4;
	add.s64 	%rd148, %rd4, %rd147;
	st.global.u32 	[%rd148], %r201;
	ld.global.u32 	%r207, [%rd136+24];
	mul.wide.s32 	%rd149, %r207, 4;
	add.s64 	%rd150, %rd4, %rd149;
	st.global.u32 	[%rd150], %r201;
	ld.global.u32 	%r208, [%rd136+28];
	mul.wide.s32 	%rd151, %r208, 4;
	add.s64 	%rd152, %rd4, %rd151;
	st.global.u32 	[%rd152], %r201;
	add.s32 	%r511, %r511, 8;
$L__BB0_53:
	and.b32  	%r209, %r53, 7;
	setp.eq.s32 	%p55, %r209, 0;
	@%p55 bra 	$L__BB0_60;
	cvt.u32.u16 	%r210, %rs20;
	and.b32  	%r211, %r210, 7;
	and.b32  	%r56, %r210, 3;
	add.s32 	%r212, %r211, -1;
	setp.lt.u32 	%p56, %r212, 3;
	@%p56 bra 	$L__BB0_56;
	mul.wide.u32 	%rd153, %r511, 4;
	add.s64 	%rd154, %rd323, %rd153;
	ld.global.u32 	%r213, [%rd154];
	mul.wide.s32 	%rd155, %r213, 4;
	add.s64 	%rd156, %rd4, %rd155;
	mov.b32 	%r214, 0;
	st.global.u32 	[%rd156], %r214;
	ld.global.u32 	%r215, [%rd154+4];
	mul.wide.s32 	%rd157, %r215, 4;
	add.s64 	%rd158, %rd4, %rd157;
	st.global.u32 	[%rd158], %r214;
	ld.global.u32 	%r216, [%rd154+8];
	mul.wide.s32 	%rd159, %r216, 4;
	add.s64 	%rd160, %rd4, %rd159;
	st.global.u32 	[%rd160], %r214;
	ld.global.u32 	%r217, [%rd154+12];
	mul.wide.s32 	%rd161, %r217, 4;
	add.s64 	%rd162, %rd4, %rd161;
	st.global.u32 	[%rd162], %r214;
	add.s32 	%r511, %r511, 4;
$L__BB0_56:
	setp.eq.s32 	%p57, %r56, 0;
	@%p57 bra 	$L__BB0_60;
	mul.wide.u32 	%rd163, %r511, 4;
	add.s64 	%rd22, %rd323, %rd163;
	ld.global.u32 	%r218, [%rd22];
	mul.wide.s32 	%rd164, %r218, 4;
	add.s64 	%rd165, %rd4, %rd164;
	mov.b32 	%r219, 0;
	st.global.u32 	[%rd165], %r219;
	setp.eq.s32 	%p58, %r56, 1;
	@%p58 bra 	$L__BB0_60;
	ld.global.u32 	%r220, [%rd22+4];
	mul.wide.s32 	%rd166, %r220, 4;
	add.s64 	%rd167, %rd4, %rd166;
	mov.b32 	%r221, 0;
	st.global.u32 	[%rd167], %r221;
	setp.eq.s32 	%p59, %r56, 2;
	@%p59 bra 	$L__BB0_60;
	ld.global.u32 	%r222, [%rd22+8];
	mul.wide.s32 	%rd168, %r222, 4;
	add.s64 	%rd169, %rd4, %rd168;
	mov.b32 	%r223, 0;
	st.global.u32 	[%rd169], %r223;
$L__BB0_60:
	bar.sync 	0;
	@%p10 bra 	$L__BB0_100;
	cvt.u16.u32 	%rs17, %r8;
	sub.s16 	%rs7, %rs17, %rs4;
	sub.s16 	%rs8, %rs17, %rs3;
	mov.b32 	%r513, 0;
	mov.b16 	%rs22, 0;
	mov.u16 	%rs23, %rs22;
	mov.u32 	%r514, %r4;
$L__BB0_62:
	mad.lo.s16 	%rs18, %rs22, %rs1, %rs8;
	cvt.u32.u16 	%r225, %rs18;
	and.b32  	%r61, %r225, 7;
	mad.lo.s16 	%rs19, %rs23, %rs1, %rs7;
	cvt.u32.u16 	%r226, %rs19;
	and.b32  	%r62, %r226, 15;
	mul.lo.s32 	%r63, %r131, %r513;
	sub.s32 	%r227, %r8, %r17;
	add.s32 	%r64, %r227, %r63;
	setp.le.s32 	%p61, %r514, %r17;
	@%p61 bra 	$L__BB0_99;
	mul.wide.s32 	%rd170, %r514, 4;
	add.s64 	%rd171, %rd323, %rd170;
	ld.global.u32 	%r65, [%rd171];
	mul.wide.s32 	%rd172, %r65, 4;
	add.s64 	%rd173, %rd4, %rd172;
	ld.global.u32 	%r228, [%rd173];
	setp.ne.s32 	%p62, %r228, 1;
	@%p62 bra 	$L__BB0_84;
	add.s32 	%r519, %r8, %r63;
	setp.le.s32 	%p104, %r519, %r17;
	mov.b32 	%r528, -1;
	@%p104 bra 	$L__BB0_79;
	add.s32 	%r359, %r64, -1;
	setp.lt.u32 	%p105, %r359, 15;
	mov.b32 	%r527, 0;
	@%p105 bra 	$L__BB0_68;
	and.b32  	%r67, %r64, -16;
	mov.b32 	%r527, 0;
	mov.u32 	%r517, %r527;
$L__BB0_67:
	.pragma "nounroll";
	mul.wide.s32 	%rd245, %r519, 4;
	add.s64 	%rd246, %rd323, %rd245;
	ld.global.u32 	%r361, [%rd246];
	mul.wide.s32 	%rd247, %r361, 4;
	add.s64 	%rd248, %rd4, %rd247;
	ld.global.u32 	%r362, [%rd248];
	setp.eq.s32 	%p106, %r362, 1;
	selp.u32 	%r363, 1, 0, %p106;
	add.s32 	%r364, %r527, %r363;
	ld.global.u32 	%r365, [%rd246+-4];
	mul.wide.s32 	%rd249, %r365, 4;
	add.s64 	%rd250, %rd4, %rd249;
	ld.global.u32 	%r366, [%rd250];
	setp.eq.s32 	%p107, %r366, 1;
	selp.u32 	%r367, 1, 0, %p107;
	add.s32 	%r368, %r364, %r367;
	ld.global.u32 	%r369, [%rd246+-8];
	mul.wide.s32 	%rd251, %r369, 4;
	add.s64 	%rd252, %rd4, %rd251;
	ld.global.u32 	%r370, [%rd252];
	setp.eq.s32 	%p108, %r370, 1;
	selp.u32 	%r371, 1, 0, %p108;
	add.s32 	%r372, %r368, %r371;
	ld.global.u32 	%r373, [%rd246+-12];
	mul.wide.s32 	%rd253, %r373, 4;
	add.s64 	%rd254, %rd4, %rd253;
	ld.global.u32 	%r374, [%rd254];
	setp.eq.s32 	%p109, %r374, 1;
	selp.u32 	%r375, 1, 0, %p109;
	add.s32 	%r376, %r372, %r375;
	ld.global.u32 	%r377, [%rd246+-16];
	mul.wide.s32 	%rd255, %r377, 4;
	add.s64 	%rd256, %rd4, %rd255;
	ld.global.u32 	%r378, [%rd256];
	setp.eq.s32 	%p110, %r378, 1;
	selp.u32 	%r379, 1, 0, %p110;
	add.s32 	%r380, %r376, %r379;
	ld.global.u32 	%r381, [%rd246+-20];
	mul.wide.s32 	%rd257, %r381, 4;
	add.s64 	%rd258, %rd4, %rd257;
	ld.global.u32 	%r382, [%rd258];
	setp.eq.s32 	%p111, %r382, 1;
	selp.u32 	%r383, 1, 0, %p111;
	add.s32 	%r384, %r380, %r383;
	ld.global.u32 	%r385, [%rd246+-24];
	mul.wide.s32 	%rd259, %r385, 4;
	add.s64 	%rd260, %rd4, %rd259;
	ld.global.u32 	%r386, [%rd260];
	setp.eq.s32 	%p112, %r386, 1;
	selp.u32 	%r387, 1, 0, %p112;
	add.s32 	%r388, %r384, %r387;
	ld.global.u32 	%r389, [%rd246+-28];
	mul.wide.s32 	%rd261, %r389, 4;
	add.s64 	%rd262, %rd4, %rd261;
	ld.global.u32 	%r390, [%rd262];
	setp.eq.s32 	%p113, %r390, 1;
	selp.u32 	%r391, 1, 0, %p113;
	add.s32 	%r392, %r388, %r391;
	ld.global.u32 	%r393, [%rd246+-32];
	mul.wide.s32 	%rd263, %r393, 4;
	add.s64 	%rd264, %rd4, %rd263;
	ld.global.u32 	%r394, [%rd264];
	setp.eq.s32 	%p114, %r394, 1;
	selp.u32 	%r395, 1, 0, %p114;
	add.s32 	%r396, %r392, %r395;
	ld.global.u32 	%r397, [%rd246+-36];
	mul.wide.s32 	%rd265, %r397, 4;
	add.s64 	%rd266, %rd4, %rd265;
	ld.global.u32 	%r398, [%rd266];
	setp.eq.s32 	%p115, %r398, 1;
	selp.u32 	%r399, 1, 0, %p115;
	add.s32 	%r400, %r396, %r399;
	ld.global.u32 	%r401, [%rd246+-40];
	mul.wide.s32 	%rd267, %r401, 4;
	add.s64 	%rd268, %rd4, %rd267;
	ld.global.u32 	%r402, [%rd268];
	setp.eq.s32 	%p116, %r402, 1;
	selp.u32 	%r403, 1, 0, %p116;
	add.s32 	%r404, %r400, %r403;
	ld.global.u32 	%r405, [%rd246+-44];
	mul.wide.s32 	%rd269, %r405, 4;
	add.s64 	%rd270, %rd4, %rd269;
	ld.global.u32 	%r406, [%rd270];
	setp.eq.s32 	%p117, %r406, 1;
	selp.u32 	%r407, 1, 0, %p117;
	add.s32 	%r408, %r404, %r407;
	ld.global.u32 	%r409, [%rd246+-48];
	mul.wide.s32 	%rd271, %r409, 4;
	add.s64 	%rd272, %rd4, %rd271;
	ld.global.u32 	%r410, [%rd272];
	setp.eq.s32 	%p118, %r410, 1;
	selp.u32 	%r411, 1, 0, %p118;
	add.s32 	%r412, %r408, %r411;
	ld.global.u32 	%r413, [%rd246+-52];
	mul.wide.s32 	%rd273, %r413, 4;
	add.s64 	%rd274, %rd4, %rd273;
	ld.global.u32 	%r414, [%rd274];
	setp.eq.s32 	%p119, %r414, 1;
	selp.u32 	%r415, 1, 0, %p119;
	add.s32 	%r416, %r412, %r415;
	ld.global.u32 	%r417, [%rd246+-56];
	mul.wide.s32 	%rd275, %r417, 4;
	add.s64 	%rd276, %rd4, %rd275;
	ld.global.u32 	%r418, [%rd276];
	setp.eq.s32 	%p120, %r418, 1;
	selp.u32 	%r419, 1, 0, %p120;
	add.s32 	%r420, %r416, %r419;
	ld.global.u32 	%r421, [%rd246+-60];
	mul.wide.s32 	%rd277, %r421, 4;
	add.s64 	%rd278, %rd4, %rd277;
	ld.global.u32 	%r422, [%rd278];
	setp.eq.s32 	%p121, %r422, 1;
	selp.u32 	%r423, 1, 0, %p121;
	add.s32 	%r527, %r420, %r423;
	add.s32 	%r519, %r519, -16;
	add.s32 	%r517, %r517, 16;
	setp.ne.s32 	%p122, %r517, %r67;
	@%p122 bra 	$L__BB0_67;
$L__BB0_68:
	and.b32  	%r424, %r64, 15;
	setp.eq.s32 	%p123, %r424, 0;
	@%p123 bra 	$L__BB0_78;
	add.s32 	%r426, %r62, -1;
	setp.lt.u32 	%p124, %r426, 7;
	@%p124 bra 	$L__BB0_71;
	mul.wide.s32 	%rd279, %r519, 4;
	add.s64 	%rd280, %rd323, %rd279;
	ld.global.u32 	%r427, [%rd280];
	mul.wide.s32 	%rd281, %r427, 4;
	add.s64 	%rd282, %rd4, %rd281;
	ld.global.u32 	%r428, [%rd282];
	setp.eq.s32 	%p125, %r428, 1;
	selp.u32 	%r429, 1, 0, %p125;
	add.s32 	%r430, %r527, %r429;
	ld.global.u32 	%r431, [%rd280+-4];
	mul.wide.s32 	%rd283, %r431, 4;
	add.s64 	%rd284, %rd4, %rd283;
	ld.global.u32 	%r432, [%rd284];
	setp.eq.s32 	%p126, %r432, 1;
	selp.u32 	%r433, 1, 0, %p126;
	add.s32 	%r434, %r430, %r433;
	ld.global.u32 	%r435, [%rd280+-8];
	mul.wide.s32 	%rd285, %r435, 4;
	add.s64 	%rd286, %rd4, %rd285;
	ld.global.u32 	%r436, [%rd286];
	setp.eq.s32 	%p127, %r436, 1;
	selp.u32 	%r437, 1, 0, %p127;
	add.s32 	%r438, %r434, %r437;
	ld.global.u32 	%r439, [%rd280+-12];
	mul.wide.s32 	%rd287, %r439, 4;
	add.s64 	%rd288, %rd4, %rd287;
	ld.global.u32 	%r440, [%rd288];
	setp.eq.s32 	%p128, %r440, 1;
	selp.u32 	%r441, 1, 0, %p128;
	add.s32 	%r442, %r438, %r441;
	ld.global.u32 	%r443, [%rd280+-16];
	mul.wide.s32 	%rd289, %r443, 4;
	add.s64 	%rd290, %rd4, %rd289;
	ld.global.u32 	%r444, [%rd290];
	setp.eq.s32 	%p129, %r444, 1;
	selp.u32 	%r445, 1, 0, %p129;
	add.s32 	%r446, %r442, %r445;
	ld.global.u32 	%r447, [%rd280+-20];
	mul.wide.s32 	%rd291, %r447, 4;
	add.s64 	%rd292, %rd4, %rd291;
	ld.global.u32 	%r448, [%rd292];
	setp.eq.s32 	%p130, %r448, 1;
	selp.u32 	%r449, 1, 0, %p130;
	add.s32 	%r450, %r446, %r449;
	ld.global.u32 	%r451, [%rd280+-24];
	mul.wide.s32 	%rd293, %r451, 4;
	add.s64 	%rd294, %rd4, %rd293;
	ld.global.u32 	%r452, [%rd294];
	setp.eq.s32 	%p131, %r452, 1;
	selp.u32 	%r453, 1, 0, %p131;
	add.s32 	%r454, %r450, %r453;
	ld.global.u32 	%r455, [%rd280+-28];
	mul.wide.s32 	%rd295, %r455, 4;
	add.s64 	%rd296, %rd4, %rd295;
	ld.global.u32 	%r456, [%rd296];
	setp.eq.s32 	%p132, %r456, 1;
	selp.u32 	%r457, 1, 0, %p132;
	add.s32 	%r527, %r454, %r457;
	add.s32 	%r519, %r519, -8;
$L__BB0_71:
	and.b32  	%r458, %r62, 7;
	setp.eq.s32 	%p133, %r458, 0;
	@%p133 bra 	$L__BB0_78;
	and.b32  	%r82, %r61, 3;
	add.s32 	%r460, %r61, -1;
	setp.lt.u32 	%p134, %r460, 3;
	@%p134 bra 	$L__BB0_74;
	mul.wide.s32 	%rd297, %r519, 4;
	add.s64 	%rd298, %rd323, %rd297;
	ld.global.u32 	%r461, [%rd298];
	mul.wide.s32 	%rd299, %r461, 4;
	add.s64 	%rd300, %rd4, %rd299;
	ld.global.u32 	%r462, [%rd300];
	setp.eq.s32 	%p135, %r462, 1;
	selp.u32 	%r463, 1, 0, %p135;
	add.s32 	%r464, %r527, %r463;
	ld.global.u32 	%r465, [%rd298+-4];
	mul.wide.s32 	%rd301, %r465, 4;
	add.s64 	%rd302, %rd4, %rd301;
	ld.global.u32 	%r466, [%rd302];
	setp.eq.s32 	%p136, %r466, 1;
	selp.u32 	%r467, 1, 0, %p136;
	add.s32 	%r468, %r464, %r467;
	ld.global.u32 	%r469, [%rd298+-8];
	mul.wide.s32 	%rd303, %r469, 4;
	add.s64 	%rd304, %rd4, %rd303;
	ld.global.u32 	%r470, [%rd304];
	setp.eq.s32 	%p137, %r470, 1;
	selp.u32 	%r471, 1, 0, %p137;
	add.s32 	%r472, %r468, %r471;
	ld.global.u32 	%r473, [%rd298+-12];
	mul.wide.s32 	%rd305, %r473, 4;
	add.s64 	%rd306, %rd4, %rd305;
	ld.global.u32 	%r474, [%rd306];
	setp.eq.s32 	%p138, %r474, 1;
	selp.u32 	%r475, 1, 0, %p138;
	add.s32 	%r527, %r472, %r475;
	add.s32 	%r519, %r519, -4;
$L__BB0_74:
	setp.eq.s32 	%p139, %r82, 0;
	@%p139 bra 	$L__BB0_78;
	mul.wide.s32 	%rd307, %r519, 4;
	add.s64 	%rd23, %rd323, %rd307;
	ld.global.u32 	%r476, [%rd23];
	mul.wide.s32 	%rd308, %r476, 4;
	add.s64 	%rd309, %rd4, %rd308;
	ld.global.u32 	%r477, [%rd309];
	setp.eq.s32 	%p140, %r477, 1;
	selp.u32 	%r478, 1, 0, %p140;
	add.s32 	%r527, %r527, %r478;
	setp.eq.s32 	%p141, %r82, 1;
	@%p141 bra 	$L__BB0_78;
	ld.global.u32 	%r479, [%rd23+-4];
	mul.wide.s32 	%rd310, %r479, 4;
	add.s64 	%rd311, %rd4, %rd310;
	ld.global.u32 	%r480, [%rd311];
	setp.eq.s32 	%p142, %r480, 1;
	selp.u32 	%r481, 1, 0, %p142;
	add.s32 	%r527, %r527, %r481;
	setp.eq.s32 	%p143, %r82, 2;
	@%p143 bra 	$L__BB0_78;
	ld.global.u32 	%r482, [%rd23+-8];
	mul.wide.s32 	%rd312, %r482, 4;
	add.s64 	%rd313, %rd4, %rd312;
	ld.global.u32 	%r483, [%rd313];
	setp.eq.s32 	%p144, %r483, 1;
	selp.u32 	%r484, 1, 0, %p144;
	add.s32 	%r527, %r527, %r484;
$L__BB0_78:
	not.b32 	%r528, %r527;
$L__BB0_79:
	add.s32 	%r485, %r528, %r130;
	mul.wide.s32 	%rd314, %r485, 4;
	add.s64 	%rd315, %rd324, %rd314;
	st.global.u32 	[%rd315], %r65;
	bra.uni 	$L__BB0_99;
$L__BB0_80:
	add.s32 	%r504, %r504, 1;
	setp.eq.s32 	%p37, %r504, %r128;
	@%p37 bra 	$L__BB0_42;
$L__BB0_81:
	add.s32 	%r165, %r504, %r37;
	mul.wide.u32 	%rd67, %r165, 4;
	add.s64 	%rd68, %rd13, %rd67;
	ld.global.f32 	%f1, [%rd68];
	mul.wide.u32 	%rd69, %r504, 4;
	add.s64 	%rd70, %rd7, %rd69;
	ld.global.f32 	%f46, [%rd70];
	setp.gt.f32 	%p35, %f1, %f46;
	@%p35 bra 	$L__BB0_83;
	mul.wide.u32 	%rd71, %r504, 4;
	add.s64 	%rd72, %rd6, %rd71;
	ld.global.f32 	%f47, [%rd72];
	setp.geu.f32 	%p36, %f1, %f47;
	@%p36 bra 	$L__BB0_80;
$L__BB0_83:
	add.s32 	%r503, %r503, 1;
	setp.eq.s32 	%p38, %r503, %r129;
	@%p38 bra 	$L__BB0_29;
	bra.uni 	$L__BB0_28;
$L__BB0_84:
	add.s32 	%r533, %r8, %r63;
	setp.le.s32 	%p63, %r533, %r17;
	mov.u32 	%r541, %r495;
	@%p63 bra 	$L__BB0_98;
	add.s32 	%r230, %r64, -1;
	setp.lt.u32 	%p64, %r230, 15;
	mov.u32 	%r541, %r495;
	@%p64 bra 	$L__BB0_88;
	and.b32  	%r95, %r64, -16;
	mov.b32 	%r531, 0;
	mov.u32 	%r541, %r495;
$L__BB0_87:
	.pragma "nounroll";
	mul.wide.s32 	%rd174, %r533, 4;
	add.s64 	%rd175, %rd323, %rd174;
	ld.global.u32 	%r232, [%rd175];
	mul.wide.s32 	%rd176, %r232, 4;
	add.s64 	%rd177, %rd4, %rd176;
	ld.global.u32 	%r233, [%rd177];
	setp.eq.s32 	%p65, %r233, 0;
	selp.u32 	%r234, 1, 0, %p65;
	add.s32 	%r235, %r541, %r234;
	ld.global.u32 	%r236, [%rd175+-4];
	mul.wide.s32 	%rd178, %r236, 4;
	add.s64 	%rd179, %rd4, %rd178;
	ld.global.u32 	%r237, [%rd179];
	setp.eq.s32 	%p66, %r237, 0;
	selp.u32 	%r238, 1, 0, %p66;
	add.s32 	%r239, %r235, %r238;
	ld.global.u32 	%r240, [%rd175+-8];
	mul.wide.s32 	%rd180, %r240, 4;
	add.s64 	%rd181, %rd4, %rd180;
	ld.global.u32 	%r241, [%rd181];
	setp.eq.s32 	%p67, %r241, 0;
	selp.u32 	%r242, 1, 0, %p67;
	add.s32 	%r243, %r239, %r242;
	ld.global.u32 	%r244, [%rd175+-12];
	mul.wide.s32 	%rd182, %r244, 4;
	add.s64 	%rd183, %rd4, %rd182;
	ld.global.u32 	%r245, [%rd183];
	setp.eq.s32 	%p68, %r245, 0;
	selp.u32 	%r246, 1, 0, %p68;
	add.s32 	%r247, %r243, %r246;
	ld.global.u32 	%r248, [%rd175+-16];
	mul.wide.s32 	%rd184, %r248, 4;
	add.s64 	%rd185, %rd4, %rd184;
	ld.global.u32 	%r249, [%rd185];
	setp.eq.s32 	%p69, %r249, 0;
	selp.u32 	%r250, 1, 0, %p69;
	add.s32 	%r251, %r247, %r250;
	ld.global.u32 	%r252, [%rd175+-20];
	mul.wide.s32 	%rd186, %r252, 4;
	add.s64 	%rd187, %rd4, %rd186;
	ld.global.u32 	%r253, [%rd187];
	setp.eq.s32 	%p70, %r253, 0;
	selp.u32 	%r254, 1, 0, %p70;
	add.s32 	%r255, %r251, %r254;
	ld.global.u32 	%r256, [%rd175+-24];
	mul.wide.s32 	%rd188, %r256, 4;
	add.s64 	%rd189, %rd4, %rd188;
	ld.global.u32 	%r257, [%rd189];
	setp.eq.s32 	%p71, %r257, 0;
	selp.u32 	%r258, 1, 0, %p71;
	add.s32 	%r259, %r255, %r258;
	ld.global.u32 	%r260, [%rd175+-28];
	mul.wide.s32 	%rd190, %r260, 4;
	add.s64 	%rd191, %rd4, %rd190;
	ld.global.u32 	%r261, [%rd191];
	setp.eq.s32 	%p72, %r261, 0;
	selp.u32 	%r262, 1, 0, %p72;
	add.s32 	%r263, %r259, %r262;
	ld.global.u32 	%r264, [%rd175+-32];
	mul.wide.s32 	%rd192, %r264, 4;
	add.s64 	%rd193, %rd4, %rd192;
	ld.global.u32 	%r265, [%rd193];
	setp.eq.s32 	%p73, %r265, 0;
	selp.u32 	%r266, 1, 0, %p73;
	add.s32 	%r267, %r263, %r266;
	ld.global.u32 	%r268, [%rd175+-36];
	mul.wide.s32 	%rd194, %r268, 4;
	add.s64 	%rd195, %rd4, %rd194;
	ld.global.u32 	%r269, [%rd195];
	setp.eq.s32 	%p74, %r269, 0;
	selp.u32 	%r270, 1, 0, %p74;
	add.s32 	%r271, %r267, %r270;
	ld.global.u32 	%r272, [%rd175+-40];
	mul.wide.s32 	%rd196, %r272, 4;
	add.s64 	%rd197, %rd4, %rd196;
	ld.global.u32 	%r273, [%rd197];
	setp.eq.s32 	%p75, %r273, 0;
	selp.u32 	%r274, 1, 0, %p75;
	add.s32 	%r275, %r271, %r274;
	ld.global.u32 	%r276, [%rd175+-44];
	mul.wide.s32 	%rd198, %r276, 4;
	add.s64 	%rd199, %rd4, %rd198;
	ld.global.u32 	%r277, [%rd199];
	setp.eq.s32 	%p76, %r277, 0;
	selp.u32 	%r278, 1, 0, %p76;
	add.s32 	%r279, %r275, %r278;
	ld.global.u32 	%r280, [%rd175+-48];
	mul.wide.s32 	%rd200, %r280, 4;
	add.s64 	%rd201, %rd4, %rd200;
	ld.global.u32 	%r281, [%rd201];
	setp.eq.s32 	%p77, %r281, 0;
	selp.u32 	%r282, 1, 0, %p77;
	add.s32 	%r283, %r279, %r282;
	ld.global.u32 	%r284, [%rd175+-52];
	mul.wide.s32 	%rd202, %r284, 4;
	add.s64 	%rd203, %rd4, %rd202;
	ld.global.u32 	%r285, [%rd203];
	setp.eq.s32 	%p78, %r285, 0;
	selp.u32 	%r286, 1, 0, %p78;
	add.s32 	%r287, %r283, %r286;
	ld.global.u32 	%r288, [%rd175+-56];
	mul.wide.s32 	%rd204, %r288, 4;
	add.s64 	%rd205, %rd4, %rd204;
	ld.global.u32 	%r289, [%rd205];
	setp.eq.s32 	%p79, %r289, 0;
	selp.u32 	%r290, 1, 0, %p79;
	add.s32 	%r291, %r287, %r290;
	ld.global.u32 	%r292, [%rd175+-60];
	mul.wide.s32 	%rd206, %r292, 4;
	add.s64 	%rd207, %rd4, %rd206;
	ld.global.u32 	%r293, [%rd207];
	setp.eq.s32 	%p80, %r293, 0;
	selp.u32 	%r294, 1, 0, %p80;
	add.s32 	%r541, %r291, %r294;
	add.s32 	%r533, %r533, -16;
	add.s32 	%r531, %r531, 16;
	setp.ne.s32 	%p81, %r531, %r95;
	@%p81 bra 	$L__BB0_87;
$L__BB0_88:
	and.b32  	%r295, %r64, 15;
	setp.eq.s32 	%p82, %r295, 0;
	@%p82 bra 	$L__BB0_98;
	add.s32 	%r297, %r62, -1;
	setp.lt.u32 	%p83, %r297, 7;
	@%p83 bra 	$L__BB0_91;
	mul.wide.s32 	%rd208, %r533, 4;
	add.s64 	%rd209, %rd323, %rd208;
	ld.global.u32 	%r298, [%rd209];
	mul.wide.s32 	%rd210, %r298, 4;
	add.s64 	%rd211, %rd4, %rd210;
	ld.global.u32 	%r299, [%rd211];
	setp.eq.s32 	%p84, %r299, 0;
	selp.u32 	%r300, 1, 0, %p84;
	add.s32 	%r301, %r541, %r300;
	ld.global.u32 	%r302, [%rd209+-4];
	mul.wide.s32 	%rd212, %r302, 4;
	add.s64 	%rd213, %rd4, %rd212;
	ld.global.u32 	%r303, [%rd213];
	setp.eq.s32 	%p85, %r303, 0;
	selp.u32 	%r304, 1, 0, %p85;
	add.s32 	%r305, %r301, %r304;
	ld.global.u32 	%r306, [%rd209+-8];
	mul.wide.s32 	%rd214, %r306, 4;
	add.s64 	%rd215, %rd4, %rd214;
	ld.global.u32 	%r307, [%rd215];
	setp.eq.s32 	%p86, %r307, 0;
	selp.u32 	%r308, 1, 0, %p86;
	add.s32 	%r309, %r305, %r308;
	ld.global.u32 	%r310, [%rd209+-12];
	mul.wide.s32 	%rd216, %r310, 4;
	add.s64 	%rd217, %rd4, %rd216;
	ld.global.u32 	%r311, [%rd217];
	setp.eq.s32 	%p87, %r311, 0;
	selp.u32 	%r312, 1, 0, %p87;
	add.s32 	%r313, %r309, %r312;
	ld.global.u32 	%r314, [%rd209+-16];
	mul.wide.s32 	%rd218, %r314, 4;
	add.s64 	%rd219, %rd4, %rd218;
	ld.global.u32 	%r315, [%rd219];
	setp.eq.s32 	%p88, %r315, 0;
	selp.u32 	%r316, 1, 0, %p88;
	add.s32 	%r317, %r313, %r316;
	ld.global.u32 	%r318, [%rd209+-20];
	mul.wide.s32 	%rd220, %r318, 4;
	add.s64 	%rd221, %rd4, %rd220;
	ld.global.u32 	%r319, [%rd221];
	setp.eq.s32 	%p89, %r319, 0;
	selp.u32 	%r320, 1, 0, %p89;
	add.s32 	%r321, %r317, %r320;
	ld.global.u32 	%r322, [%rd209+-24];
	mul.wide.s32 	%rd222, %r322, 4;
	add.s64 	%rd223, %rd4, %rd222;
	ld.global.u32 	%r323, [%rd223];
	setp.eq.s32 	%p90, %r323, 0;
	selp.u32 	%r324, 1, 0, %p90;
	add.s32 	%r325, %r321, %r324;
	ld.global.u32 	%r326, [%rd209+-28];
	mul.wide.s32 	%rd224, %r326, 4;
	add.s64 	%rd225, %rd4, %rd224;
	ld.global.u32 	%r327, [%rd225];
	setp.eq.s32 	%p91, %r327, 0;
	selp.u32 	%r328, 1, 0, %p91;
	add.s32 	%r541, %r325, %r328;
	add.s32 	%r533, %r533, -8;
$L__BB0_91:
	and.b32  	%r329, %r62, 7;
	setp.eq.s32 	%p92, %r329, 0;
	@%p92 bra 	$L__BB0_98;
	and.b32  	%r110, %r61, 3;
	add.s32 	%r331, %r61, -1;
	setp.lt.u32 	%p93, %r331, 3;
	@%p93 bra 	$L__BB0_94;
	mul.wide.s32 	%rd226, %r533, 4;
	add.s64 	%rd227, %rd323, %rd226;
	ld.global.u32 	%r332, [%rd227];
	mul.wide.s32 	%rd228, %r332, 4;
	add.s64 	%rd229, %rd4, %rd228;
	ld.global.u32 	%r333, [%rd229];
	setp.eq.s32 	%p94, %r333, 0;
	selp.u32 	%r334, 1, 0, %p94;
	add.s32 	%r335, %r541, %r334;
	ld.global.u32 	%r336, [%rd227+-4];
	mul.wide.s32 	%rd230, %r336, 4;
	add.s64 	%rd231, %rd4, %rd230;
	ld.global.u32 	%r337, [%rd231];
	setp.eq.s32 	%p95, %r337, 0;
	selp.u32 	%r338, 1, 0, %p95;
	add.s32 	%r339, %r335, %r338;
	ld.global.u32 	%r340, [%rd227+-8];
	mul.wide.s32 	%rd232, %r340, 4;
	add.s64 	%rd233, %rd4, %rd232;
	ld.global.u32 	%r341, [%rd233];
	setp.eq.s32 	%p96, %r341, 0;
	selp.u32 	%r342, 1, 0, %p96;
	add.s32 	%r343, %r339, %r342;
	ld.global.u32 	%r344, [%rd227+-12];
	mul.wide.s32 	%rd234, %r344, 4;
	add.s64 	%rd235, %rd4, %rd234;
	ld.global.u32 	%r345, [%rd235];
	setp.eq.s32 	%p97, %r345, 0;
	selp.u32 	%r346, 1, 0, %p97;
	add.s32 	%r541, %r343, %r346;
	add.s32 	%r533, %r533, -4;
$L__BB0_94:
	setp.eq.s32 	%p98, %r110, 0;
	@%p98 bra 	$L__BB0_98;
	mul.wide.s32 	%rd236, %r533, 4;
	add.s64 	%rd24, %rd323, %rd236;
	ld.global.u32 	%r347, [%rd24];
	mul.wide.s32 	%rd237, %r347, 4;
	add.s64 	%rd238, %rd4, %rd237;
	ld.global.u32 	%r348, [%rd238];
	setp.eq.s32 	%p99, %r348, 0;
	selp.u32 	%r349, 1, 0, %p99;
	add.s32 	%r541, %r541, %r349;
	setp.eq.s32 	%p100, %r110, 1;
	@%p100 bra 	$L__BB0_98;
	ld.global.u32 	%r350, [%rd24+-4];
	mul.wide.s32 	%rd239, %r350, 4;
	add.s64 	%rd240, %rd4, %rd239;
	ld.global.u32 	%r351, [%rd240];
	setp.eq.s32 	%p101, %r351, 0;
	selp.u32 	%r352, 1, 0, %p101;
	add.s32 	%r541, %r541, %r352;
	setp.eq.s32 	%p102, %r110, 2;
	@%p102 bra 	$L__BB0_98;
	ld.global.u32 	%r353, [%rd24+-8];
	mul.wide.s32 	%rd241, %r353, 4;
	add.s64 	%rd242, %rd4, %rd241;
	ld.global.u32 	%r354, [%rd242];
	setp.eq.s32 	%p103, %r354, 0;
	selp.u32 	%r355, 1, 0, %p103;
	add.s32 	%r541, %r541, %r355;
$L__BB0_98:
	mul.wide.u32 	%rd243, %r541, 4;
	add.s64 	%rd244, %rd324, %rd243;
	st.global.u32 	[%rd244], %r65;
$L__BB0_99:
	add.s32 	%r514, %r9, %r63;
	setp.lt.s32 	%p145, %r514, %r130;
	add.s32 	%r513, %r513, 1;
	add.s16 	%rs23, %rs23, 1;
	add.s16 	%rs22, %rs22, 1;
	@%p145 bra 	$L__BB0_62;
$L__BB0_100:
	setp.ne.s32 	%p146, %r3, 0;
	@%p146 bra 	$L__BB0_103;
	atom.global.add.u32 	%r486, [%rd5], 1;
$L__BB0_102:
	atom.global.or.b32 	%r487, [%rd5], 0;
	setp.lt.s32 	%p147, %r487, %r1;
	@%p147 bra 	$L__BB0_102;
$L__BB0_103:
	setp.ne.s32 	%p148, %r4, 0;
	@%p148 bra 	$L__BB0_105;
	atom.global.exch.b32 	%r488, [%rd5], 0;
$L__BB0_105:
	setp.ge.s32 	%p149, %r4, %r130;
	bar.sync 	0;
	@%p149 bra 	$L__BB0_112;
	and.b32  	%r123, %r122, 3;
	setp.eq.s32 	%p150, %r123, 3;
	mov.u32 	%r542, %r4;
	@%p150 bra 	$L__BB0_110;
	mul.wide.s32 	%rd316, %r4, 4;
	add.s64 	%rd25, %rd4, %rd316;
	mov.b32 	%r490, 0;
	st.global.u32 	[%rd25], %r490;
	setp.eq.s32 	%p151, %r123, 0;
	mov.u32 	%r542, %r9;
	@%p151 bra 	$L__BB0_110;
	add.s64 	%rd26, %rd25, %rd10;
	mov.b32 	%r491, 0;
	st.global.u32 	[%rd26], %r491;
	setp.eq.s32 	%p152, %r123, 1;
	mov.u32 	%r542, %r15;
	@%p152 bra 	$L__BB0_110;
	add.s32 	%r542, %r15, %r131;
	add.s64 	%rd317, %rd26, %rd10;
	mov.b32 	%r492, 0;
	st.global.u32 	[%rd317], %r492;
$L__BB0_110:
	setp.lt.u32 	%p153, %r122, 3;
	@%p153 bra 	$L__BB0_112;
$L__BB0_111:
	mul.wide.s32 	%rd318, %r542, 4;
	add.s64 	%rd319, %rd4, %rd318;
	mov.b32 	%r493, 0;
	st.global.u32 	[%rd319], %r493;
	add.s64 	%rd320, %rd319, %rd10;
	st.global.u32 	[%rd320], %r493;
	add.s64 	%rd321, %rd320, %rd10;
	st.global.u32 	[%rd321], %r493;
	add.s64 	%rd322, %rd321, %rd10;
	st.global.u32 	[%rd322], %r493;
	shl.b32 	%r494, %r131, 2;
	add.s32 	%r542, %r494, %r542;
	setp.lt.s32 	%p154, %r542, %r130;
	@%p154 bra 	$L__BB0_111;
$L__BB0_112:
	setp.ne.s32 	%p155, %r495, %r130;
	@%p155 bra 	$L__BB0_2;
$L__BB0_113:
	ret;

}


// ===== COMPILED SASS (sm_100) =====

	.target	sm_100

	.elftype	@"ET_EXEC"


//--------------------- .note.nv.tkinfo           --------------------------
	.section	.note.nv.tkinfo,"",@"SHT_NOTE"
	.sectionflags	@"SHF_NOTE_NV_TKINFO"
	.tkinfo
        /*0018*/ 	.word	0x00000002
        /*0030*/ 	.string	""
        /*0030*/ 	.string	"ptxas"
        /*0030*/ 	.string	"Cuda compilation tools, release 13.0, V13.0.88"
        /*0030*/ 	.string	"Build cuda_13.0.r13.0/compiler.36424714_0"
        /*0030*/ 	.string	"-arch sm_100 -m 64 "



//--------------------- .note.nv.cuinfo           --------------------------
	.section	.note.nv.cuinfo,"",@"SHT_NOTE"
	.sectionflags	@"SHF_NOTE_NV_CUINFO"
        /*0018*/ 	.short	0x0002
        /*001a*/ 	.short	0x0064
        /*001c*/ 	.short	0x0082
	.zero		2


//--------------------- .nv.info                  --------------------------
	.section	.nv.info,"",@"SHT_CUDA_INFO"
	.align	4


	//----- nvinfo : EIATTR_REGCOUNT
	.align		4
        /*0000*/ 	.byte	0x04, 0x2f
        /*0002*/ 	.short	(.L_2 - .L_1)
	.align		4
.L_1:
        /*0004*/ 	.word	index@(MergerHelper1)
        /*0008*/ 	.word	0x00000028


	//----- nvinfo : EIATTR_FRAME_SIZE
	.align		4
.L_2:
        /*000c*/ 	.byte	0x04, 0x11
        /*000e*/ 	.short	(.L_4 - .L_3)
	.align		4
.L_3:
        /*0010*/ 	.word	index@(MergerHelper1)
        /*0014*/ 	.word	0x00000008


	//----- nvinfo : EIATTR_MIN_STACK_SIZE
	.align		4
.L_4:
        /*0018*/ 	.byte	0x04, 0x12
        /*001a*/ 	.short	(.L_6 - .L_5)
	.align		4
.L_5:
        /*001c*/ 	.word	index@(MergerHelper1)
        /*0020*/ 	.word	0x00000008
.L_6:


//--------------------- .nv.compat                --------------------------
	.section	.nv.compat,"",@"SHT_CUDA_COMPAT_INFO"
	.align	4
        /*0000*/ 	.byte	0x02, 0x09, 0x00, 0x00, 0x02, 0x02, 0x01, 0x00, 0x02, 0x05, 0x05, 0x00, 0x03, 0x07, 0x01, 0x01
        /*0010*/ 	.byte	0x02, 0x03, 0x00, 0x00, 0x02, 0x06, 0x01, 0x00, 0x04, 0x0b, 0x08, 0x00, 0x09, 0x00, 0x00, 0x00
        /*0020*/ 	.byte	0x00, 0x00, 0x00, 0x00


//--------------------- .nv.info.MergerHelper1    --------------------------
	.section	.nv.info.MergerHelper1,"",@"SHT_CUDA_INFO"
	.sectionflags	@""
	.align	4


	//----- nvinfo : EIATTR_CUDA_API_VERSION
	.align		4
        /*0000*/ 	.byte	0x04, 0x37
        /*0002*/ 	.short	(.L_8 - .L_7)
.L_7:
        /*0004*/ 	.word	0x00000082


	//----- nvinfo : EIATTR_KPARAM_INFO
	.align		4
.L_8:
        /*0008*/ 	.byte	0x04, 0x17
        /*000a*/ 	.short	(.L_10 - .L_9)
.L_9:
        /*000c*/ 	.word	0x00000000
        /*0010*/ 	.short	0x000e
        /*0012*/ 	.short	0x0068
        /*0014*/ 	.byte	0x00, 0xf5, 0x21, 0x00


	//----- nvinfo : EIATTR_KPARAM_INFO
	.align		4
.L_10:
        /*0018*/ 	.byte	0x04, 0x17
        /*001a*/ 	.short	(.L_12 - .L_11)
.L_11:
        /*001c*/ 	.word	0x00000000
        /*0020*/ 	.short	0x000d
        /*0022*/ 	.short	0x0060
        /*0024*/ 	.byte	0x00, 0xf0, 0x11, 0x00


	//----- nvinfo : EIATTR_KPARAM_INFO
	.align		4
.L_12:
        /*0028*/ 	.byte	0x04, 0x17
        /*002a*/ 	.short	(.L_14 - .L_13)
.L_13:
        /*002c*/ 	.word	0x00000000
        /*0030*/ 	.short	0x000c
        /*0032*/ 	.short	0x0058
        /*0034*/ 	.byte	0x00, 0xf5, 0x21, 0x00


	//----- nvinfo : EIATTR_KPARAM_INFO
	.align		4
.L_14:
        /*0038*/ 	.byte	0x04, 0x17
        /*003a*/ 	.short	(.L_16 - .L_15)
.L_15:
        /*003c*/ 	.word	0x00000000
        /*0040*/ 	.short	0x000b
        /*0042*/ 	.short	0x0050
        /*0044*/ 	.byte	0x00, 0xf5, 0x21, 0x00


	//----- nvinfo : EIATTR_KPARAM_INFO
	.align		4
.L_16:
        /*0048*/ 	.byte	0x04, 0x17
        /*004a*/ 	.short	(.L_18 - .L_17)
.L_17:
        /*004c*/ 	.word	0x00000000
        /*0050*/ 	.short	0x000a
        /*0052*/ 	.short	0x0048
        /*0054*/ 	.byte	0x00, 0xf5, 0x21, 0x00


	//----- nvinfo : EIATTR_KPARAM_INFO
	.align		4
.L_18:
        /*0058*/ 	.byte	0x04, 0x17
        /*005a*/ 	.short	(.L_20 - .L_19)
.L_19:
        /*005c*/ 	.word	0x00000000
        /*0060*/ 	.short	0x0009
        /*0062*/ 	.short	0x0044
        /*0064*/ 	.byte	0x00, 0xf0, 0x11, 0x00


	//----- nvinfo : EIATTR_KPARAM_INFO
	.align		4
.L_20:
        /*0068*/ 	.byte	0x04, 0x17
        /*006a*/ 	.short	(.L_22 - .L_21)
.L_21:
        /*006c*/ 	.word	0x00000000
        /*0070*/ 	.short	0x0008
        /*0072*/ 	.short	0x0040
        /*0074*/ 	.byte	0x00, 0xf0, 0x11, 0x00


	//----- nvinfo : EIATTR_KPARAM_INFO
	.align		4
.L_22:
        /*0078*/ 	.byte	0x04, 0x17
        /*007a*/ 	.short	(.L_24 - .L_23)
.L_23:
        /*007c*/ 	.word	0x00000000
        /*0080*/ 	.short	0x0007
        /*0082*/ 	.short	0x0038
        /*0084*/ 	.byte	0x00, 0xf5, 0x21, 0x00


	//----- nvinfo : EIATTR_KPARAM_INFO
	.align		4
.L_24:
        /*0088*/ 	.byte	0x04, 0x17
        /*008a*/ 	.short	(.L_26 - .L_25)
.L_25:
        /*008c*/ 	.word	0x00000000
        /*0090*/ 	.short	0x0006
        /*0092*/ 	.short	0x0030
        /*0094*/ 	.byte	0x00, 0xf0, 0x11, 0x00


	//----- nvinfo : EIATTR_KPARAM_INFO
	.align		4
.L_26:
        /*0098*/ 	.byte	0x04, 0x17
        /*009a*/ 	.short	(.L_28 - .L_27)
.L_27:
        /*009c*/ 	.word	0x00000000
        /*00a0*/ 	.short	0x0005
        /*00a2*/ 	.short	0x0028
        /*00a4*/ 	.byte	0x00, 0xf5, 0x21, 0x00


	//----- nvinfo : EIATTR_KPARAM_INFO
	.align		4
.L_28:
        /*00a8*/ 	.byte	0x04, 0x17
        /*00aa*/ 	.short	(.L_30 - .L_29)
.L_29:
        /*00ac*/ 	.word	0x00000000
        /*00b0*/ 	.short	0x0004
        /*00b2*/ 	.short	0x0020
        /*00b4*/ 	.byte	0x00, 0xf5, 0x21, 0x00


	//----- nvinfo : EIATTR_KPARAM_INFO
	.align		4
.L_30:
        /*00b8*/ 	.byte	0x04, 0x17
        /*00ba*/ 	.short	(.L_32 - .L_31)
.L_31:
        /*00bc*/ 	.word	0x00000000
        /*00c0*/ 	.short	0x0003
        /*00c2*/ 	.short	0x0018
        /*00c4*/ 	.byte	0x00, 0xf5, 0x21, 0x00


	//----- nvinfo : EIATTR_KPARAM_INFO
	.align		4
.L_32:
        /*00c8*/ 	.byte	0x04, 0x17
        /*00ca*/ 	.short	(.L_34 - .L_33)
.L_33:
        /*00cc*/ 	.word	0x00000000
        /*00d0*/ 	.short	0x0002
        /*00d2*/ 	.short	0x0010
        /*00d4*/ 	.byte	0x00, 0xf5, 0x21, 0x00


	//----- nvinfo : EIATTR_KPARAM_INFO
	.align		4
.L_34:
        /*00d8*/ 	.byte	0x04, 0x17
        /*00da*/ 	.short	(.L_36 - .L_35)
.L_35:
        /*00dc*/ 	.word	0x00000000
        /*00e0*/ 	.short	0x0001
        /*00e2*/ 	.short	0x0008
        /*00e4*/ 	.byte	0x00, 0xf5, 0x21, 0x00


	//----- nvinfo : EIATTR_KPARAM_INFO
	.align		4
.L_36:
        /*00e8*/ 	.byte	0x04, 0x17
        /*00ea*/ 	.short	(.L_38 - .L_37)
.L_37:
        /*00ec*/ 	.word	0x00000000
        /*00f0*/ 	.short	0x0000
        /*00f2*/ 	.short	0x0000
        /*00f4*/ 	.byte	0x00, 0xf5, 0x21, 0x00


	//----- nvinfo : EIATTR_SPARSE_MMA_MASK
	.align		4
.L_38:
        /*00f8*/ 	.byte	0x03, 0x50
        /*00fa*/ 	.short	0x0000


	//----- nvinfo : EIATTR_MAXREG_COUNT
	.align		4
        /*00fc*/ 	.byte	0x03, 0x1b
        /*00fe*/ 	.short	0x00ff


	//----- nvinfo : EIATTR_NUM_BARRIERS
	.align		4
        /*0100*/ 	.byte	0x02, 0x4c
        /*0102*/ 	.byte	0x01
	.zero		1


	//----- nvinfo : EIATTR_EXTERNS
	.align		4
        /*0104*/ 	.byte	0x04, 0x0f
        /*0106*/ 	.short	(.L_40 - .L_39)


	//   ....[0]....
	.align		4
.L_39:
        /*0108*/ 	.word	index@(vprintf)


	//----- nvinfo : EIATTR_MERCURY_ISA_VERSION
	.align		4
.L_40:
        /*010c*/ 	.byte	0x03, 0x5f
        /*010e*/ 	.short	0x0101


	//----- nvinfo : EIATTR_INT_WARP_WIDE_INSTR_OFFSETS
	.align		4
        /*0110*/ 	.byte	0x04, 0x31
        /*0112*/ 	.short	(.L_42 - .L_41)


	//   ....[0]....
.L_41:
        /*0114*/ 	.word	0x00001c30


	//   ....[1]....
        /*0118*/ 	.word	0x00001c70


	//----- nvinfo : EIATTR_VRC_CTA_INIT_COUNT
	.align		4
.L_42:
        /*011c*/ 	.byte	0x02, 0x4a
	.zero		1
	.zero		1


	//----- nvinfo : EIATTR_SYSCALL_OFFSETS
	.align		4
        /*0120*/ 	.byte	0x04, 0x46
        /*0122*/ 	.short	(.L_44 - .L_43)


	//   ....[0]....
.L_43:
        /*0124*/ 	.word	0x00000530


	//----- nvinfo : EIATTR_EXIT_INSTR_OFFSETS
	.align		4
.L_44:
        /*0128*/ 	.byte	0x04, 0x1c
        /*012a*/ 	.short	(.L_46 - .L_45)


	//   ....[0]....
.L_45:
        /*012c*/ 	.word	0x00000050


	//   ....[1]....
        /*0130*/ 	.word	0x00004ca0


	//----- nvinfo : EIATTR_CRS_STACK_SIZE
	.align		4
.L_46:
        /*0134*/ 	.byte	0x04, 0x1e
        /*0136*/ 	.short	(.L_48 - .L_47)
.L_47:
        /*0138*/ 	.word	0x00000000


	//----- nvinfo : EIATTR_CBANK_PARAM_SIZE
	.align		4
.L_48:
        /*013c*/ 	.byte	0x03, 0x19
        /*013e*/ 	.short	0x0070


	//----- nvinfo : EIATTR_PARAM_CBANK
	.align		4
        /*0140*/ 	.byte	0x04, 0x0a
        /*0142*/ 	.short	(.L_50 - .L_49)
	.align		4
.L_49:
        /*0144*/ 	.word	index@(.nv.constant0.MergerHelper1)
        /*0148*/ 	.short	0x0380
        /*014a*/ 	.short	0x0070


	//----- nvinfo : EIATTR_SW_WAR
	.align		4
.L_50:
        /*014c*/ 	.byte	0x04, 0x36
        /*014e*/ 	.short	(.L_52 - .L_51)
.L_51:
        /*0150*/ 	.word	0x00000008
.L_52:


//--------------------- .nv.callgraph             --------------------------
	.section	.nv.callgraph,"",@"SHT_CUDA_CALLGRAPH"
	.align	4
	.sectionentsize	8
	.align		4
        /*0000*/ 	.word	0x00000000
	.align		4
        /*0004*/ 	.word	0xffffffff
	.align		4
        /*0008*/ 	.word	index@(MergerHelper1)
	.align		4
        /*000c*/ 	.word	index@(vprintf)
	.align		4
        /*0010*/ 	.word	0x00000000
	.align		4
        /*0014*/ 	.word	0xfffffffe
	.align		4
        /*0018*/ 	.word	0x00000000
	.align		4
        /*001c*/ 	.word	0xfffffffd
	.align		4
        /*0020*/ 	.word	0x00000000
	.align		4
        /*0024*/ 	.word	0xfffffffc


//--------------------- .nv.constant4             --------------------------
	.section	.nv.constant4,"a",@progbits
	.align	8
	.align		8
.nv.constant4:
        /*0000*/ 	.dword	vprintf
	.align		8
        /*0008*/ 	.dword	$str


//--------------------- .text.MergerHelper1       --------------------------
	.section	.text.MergerHelper1,"ax",@progbits
	.align	128
        .global         MergerHelper1
        .type           MergerHelper1,@function
        .size           MergerHelper1,(.L_x_72 - MergerHelper1)
        .other          MergerHelper1,@"STO_CUDA_ENTRY STV_DEFAULT"
MergerHelper1:
.text.MergerHelper1:
[----:B------:R-:W0:Y:S08]  /*0000*/  LDC R1, c[0x0][0x37c] ;  /* 0x0000df00ff017b82 */ /* 0x000e300000000800 */
[----:B------:R-:W1:Y:S01]  /*0010*/  LDC R9, c[0x0][0x3c4] ;  /* 0x0000f100ff097b82 */ /* 0x000e620000000800 */
[----:B0-----:R-:W-:-:S05]  /*0020*/  VIADD R1, R1, 0xfffffff8 ;  /* 0xfffffff801017836 */ /* 0x001fca0000000000 */
[----:B------:R-:W-:Y:S02]  /*0030*/  R2UR UR4, R1 ;  /* 0x00000000010472ca */ /* 0x000fe400000e0000 */
[----:B-1----:R-:W-:-:S13]  /*0040*/  ISETP.GE.AND P0, PT, R9, 0x1, PT ;  /* 0x000000010900780c */ /* 0x002fda0003f06270 */
[----:B------:R-:W-:Y:S05]  /*0050*/  @!P0 EXIT ;  /* 0x000000000000894d */ /* 0x000fea0003800000 */
[----:B------:R-:W0:Y:S01]  /*0060*/  LDCU UR6, c[0x0][0x3e0] ;  /* 0x00007c00ff0677ac */ /* 0x000e220008000800 */
[----:B------:R-:W1:Y:S01]  /*0070*/  S2R R2, SR_CTAID.X ;  /* 0x0000000000027919 */ /* 0x000e620000002500 */
[----:B------:R-:W2:Y:S01]  /*0080*/  S2UR UR5, SR_CgaCtaId ;  /* 0x00000000000579c3 */ /* 0x000ea20000008800 */
[----:B------:R-:W-:Y:S01]  /*0090*/  PRMT R23, RZ, 0x7610, R23 ;  /* 0x00007610ff177816 */ /* 0x000fe20000000017 */
[----:B------:R-:W3:Y:S01]  /*00a0*/  LDCU UR44, c[0x0][0x2fc] ;  /* 0x00005f80ff2c77ac */ /* 0x000ee20008000800 */
[----:B------:R-:W1:Y:S01]  /*00b0*/  S2R R7, SR_TID.X ;  /* 0x0000000000077919 */ /* 0x000e620000002100 */
[----:B------:R-:W-:Y:S01]  /*00c0*/  PRMT R24, RZ, 0x7610, R24 ;  /* 0x00007610ff187816 */ /* 0x000fe20000000018 */
[----:B------:R-:W4:Y:S03]  /*00d0*/  LDCU UR49, c[0x0][0x370] ;  /* 0x00006e00ff3177ac */ /* 0x000f260008000800 */
[----:B------:R-:W5:Y:S01]  /*00e0*/  LDC.64 R18, c[0x0][0x390] ;  /* 0x0000e400ff127b82 */ /* 0x000f620000000a00 */
[----:B------:R-:W1:Y:S01]  /*00f0*/  LDCU UR50, c[0x0][0x360] ;  /* 0x00006c00ff3277ac */ /* 0x000e620008000800 */
[----:B------:R-:W3:Y:S01]  /*0100*/  LDCU UR43, c[0x0][0x2f8] ;  /* 0x00005f00ff2b77ac */ /* 0x000ee20008000800 */
[----:B0-----:R-:W0:Y:S05]  /*0110*/  I2F.U32.RP R3, UR6 ;  /* 0x0000000600037d06 */ /* 0x001e2a0008209000 */
[----:B------:R-:W4:Y:S01]  /*0120*/  LDC.64 R16, c[0x0][0x398] ;  /* 0x0000e600ff107b82 */ /* 0x000f220000000a00 */
[----:B------:R-:W2:Y:S01]  /*0130*/  LDCU UR45, c[0x0][0x3b0] ;  /* 0x00007600ff2d77ac */ /* 0x000ea20008000800 */
[----:B------:R-:W-:Y:S01]  /*0140*/  ISETP.NE.U32.AND P2, PT, RZ, UR6, PT ;  /* 0x00000006ff007c0c */ /* 0x000fe2000bf45070 */
[----:B------:R-:W4:Y:S01]  /*0150*/  LDCU.64 UR40, c[0x0][0x3c8] ;  /* 0x00007900ff2877ac */ /* 0x000f220008000a00 */
[----:B------:R-:W4:Y:S01]  /*0160*/  LDCU.64 UR38, c[0x0][0x3e8] ;  /* 0x00007d00ff2677ac */ /* 0x000f220008000a00 */
[----:B------:R-:W4:Y:S01]  /*0170*/  LDCU.64 UR36, c[0x0][0x358] ;  /* 0x00006b00ff2477ac */ /* 0x000f220008000a00 */
[----:B0-----:R-:W0:Y:S01]  /*0180*/  MUFU.RCP R3, R3 ;  /* 0x0000000300037308 */ /* 0x001e220000001000 */
[----:B---3--:R-:W-:Y:S01]  /*0190*/  UIADD3 UR43, UP0, UPT, UR4, UR43, URZ ;  /* 0x0000002b042b7290 */ /* 0x008fe2000ff1e0ff */
[----:B-1----:R-:W-:Y:S01]  /*01a0*/  IMAD R2, R2, UR50, R7 ;  /* 0x0000003202027c24 */ /* 0x002fe2000f8e0207 */
[----:B--2---:R-:W-:Y:S01]  /*01b0*/  ULOP3.LUT UR51, UR45, 0x7ffffff8, URZ, 0xc0, !UPT ;  /* 0x7ffffff82d337892 */ /* 0x004fe2000f8ec0ff */
[----:B------:R-:W-:-:S02]  /*01c0*/  UMOV UR4, 0x400 ;  /* 0x0000040000047882 */ /* 0x000fc40000000000 */
[----:B------:R-:W-:Y:S01]  /*01d0*/  VIADD R0, R2, UR6 ;  /* 0x0000000602007c36 */ /* 0x000fe20008000000 */
[----:B------:R-:W-:Y:S02]  /*01e0*/  ULEA UR4, UR5, UR4, 0x18 ;  /* 0x0000000405047291 */ /* 0x000fe4000f8ec0ff */
[----:B------:R-:W-:Y:S02]  /*01f0*/  UIADD3.X UR44, UPT, UPT, URZ, UR44, URZ, UP0, !UPT ;  /* 0x0000002cff2c7290 */ /* 0x000fe400087fe4ff */
[CC--:B------:R-:W-:Y:S01]  /*0200*/  ISETP.GE.AND P0, PT, R0.reuse, R9.reuse, PT ;  /* 0x000000090000720c */ /* 0x0c0fe20003f06270 */
[----:B------:R-:W-:Y:S01]  /*0210*/  UMOV UR42, URZ ;  /* 0x000000ff002a7c82 */ /* 0x000fe20008000000 */
[----:B0-----:R-:W-:Y:S01]  /*0220*/  VIADD R4, R3, 0xffffffe ;  /* 0x0ffffffe03047836 */ /* 0x001fe20000000000 */
[----:B------:R-:W-:Y:S02]  /*0230*/  VIMNMX R3, PT, PT, R0, R9, !PT ;  /* 0x0000000900037248 */ /* 0x000fe40007fe0100 */
[----:B------:R-:W-:Y:S01]  /*0240*/  SEL R22, RZ, 0x1, P0 ;  /* 0x00000001ff167807 */ /* 0x000fe20000000000 */
[----:B------:R0:W1:Y:S03]  /*0250*/  F2I.FTZ.U32.TRUNC.NTZ R5, R4 ;  /* 0x0000000400057305 */ /* 0x000066000021f000 */
[----:B------:R-:W-:Y:S01]  /*0260*/  IADD3 R3, PT, PT, R3, -R0, -R22 ;  /* 0x8000000003037210 */ /* 0x000fe20007ffe816 */
[----:B0-----:R-:W-:Y:S01]  /*0270*/  IMAD.MOV.U32 R4, RZ, RZ, RZ ;  /* 0x000000ffff047224 */ /* 0x001fe200078e00ff */
[----:B-1----:R-:W-:-:S05]  /*0280*/  IADD3 R7, PT, PT, RZ, -R5, RZ ;  /* 0x80000005ff077210 */ /* 0x002fca0007ffe0ff */
[----:B------:R-:W-:-:S04]  /*0290*/  IMAD R7, R7, UR6, RZ ;  /* 0x0000000607077c24 */ /* 0x000fc8000f8e02ff */
[----:B------:R-:W-:-:S06]  /*02a0*/  IMAD.HI.U32 R6, R5, R7, R4 ;  /* 0x0000000705067227 */ /* 0x000fcc00078e0004 */
[----:B------:R-:W-:-:S05]  /*02b0*/  IMAD.HI.U32 R5, R6, R3, RZ ;  /* 0x0000000306057227 */ /* 0x000fca00078e00ff */
[----:B------:R-:W-:-:S05]  /*02c0*/  IADD3 R0, PT, PT, -R5, RZ, RZ ;  /* 0x000000ff05007210 */ /* 0x000fca0007ffe1ff */
[----:B------:R-:W-:-:S05]  /*02d0*/  IMAD R3, R0, UR6, R3 ;  /* 0x0000000600037c24 */ /* 0x000fca000f8e0203 */
[----:B------:R-:W-:-:S13]  /*02e0*/  ISETP.GE.U32.AND P0, PT, R3, UR6, PT ;  /* 0x0000000603007c0c */ /* 0x000fda000bf06070 */
[----:B------:R-:W-:Y:S02]  /*02f0*/  @P0 VIADD R3, R3, -UR6 ;  /* 0x8000000603030c36 */ /* 0x000fe40008000000 */
[----:B------:R-:W-:-:S03]  /*0300*/  @P0 VIADD R5, R5, 0x1 ;  /* 0x0000000105050836 */ /* 0x000fc60000000000 */
[----:B------:R-:W-:Y:S01]  /*0310*/  ISETP.GE.U32.AND P1, PT, R3, UR6, PT ;  /* 0x0000000603007c0c */ /* 0x000fe2000bf26070 */
[----:B------:R-:W-:Y:S01]  /*0320*/  IMAD R3, R2, UR45, RZ ;  /* 0x0000002d02037c24 */ /* 0x000fe2000f8e02ff */
[----:B------:R-:W-:-:S03]  /*0330*/  ULEA UR45, UR45, UR4, 0x2 ;  /* 0x000000042d2d7291 */ /* 0x000fc6000f8e10ff */
[----:B-----5:R-:W-:-:S04]  /*0340*/  IMAD.WIDE R18, R3, 0x4, R18 ;  /* 0x0000000403127825 */ /* 0x020fc800078e0212 */
[----:B----4-:R-:W-:-:S04]  /*0350*/  IMAD.WIDE R16, R3, 0x4, R16 ;  /* 0x0000000403107825 */ /* 0x010fc800078e0210 */
[----:B------:R-:W-:Y:S02]  /*0360*/  @P1 IADD3 R5, PT, PT, R5, 0x1, RZ ;  /* 0x0000000105051810 */ /* 0x000fe40007ffe0ff */
[----:B------:R-:W-:-:S05]  /*0370*/  @!P2 LOP3.LUT R5, RZ, UR6, RZ, 0x33, !PT ;  /* 0x00000006ff05ac12 */ /* 0x000fca000f8e33ff */
[----:B------:R-:W-:-:S07]  /*0380*/  IMAD.IADD R22, R22, 0x1, R5 ;  /* 0x0000000116167824 */ /* 0x000fce00078e0205 */
.L_x_70:
[----:B0-----:R-:W0:Y:S01]  /*0390*/  LDCU UR4, c[0x0][0x3c4] ;  /* 0x00007880ff0477ac */ /* 0x001e220008000800 */
[----:B------:R-:W-:Y:S01]  /*03a0*/  ISETP.NE.AND P0, PT, R2, RZ, PT ;  /* 0x000000ff0200720c */ /* 0x000fe20003f05270 */
[C---:B------:R-:W-:Y:S01]  /*03b0*/  VIADD R0, R23.reuse, 0x1 ;  /* 0x0000000117007836 */ /* 0x040fe20000000000 */
[C---:B-1----:R-:W-:Y:S01]  /*03c0*/  IADD3 R3, PT, PT, R24.reuse, 0x1, RZ ;  /* 0x0000000118037810 */ /* 0x042fe20007ffe0ff */
[----:B------:R-:W-:Y:S01]  /*03d0*/  UMOV UR46, UR42 ;  /* 0x0000002a002e7c82 */ /* 0x000fe20008000000 */
[----:B------:R-:W-:Y:S01]  /*03e0*/  UIADD3 UR42, UPT, UPT, UR42, 0x1, URZ ;  /* 0x000000012a2a7890 */ /* 0x000fe2000fffe0ff */
[----:B------:R-:W-:Y:S01]  /*03f0*/  PRMT R26, R23, 0x7610, R26 ;  /* 0x00007610171a7816 */ /* 0x000fe2000000001a */
[----:B------:R-:W-:Y:S01]  /*0400*/  UMOV UR47, UR38 ;  /* 0x00000026002f7c82 */ /* 0x000fe20008000000 */
[----:B------:R-:W-:Y:S01]  /*0410*/  UMOV UR48, UR39 ;  /* 0x0000002700307c82 */ /* 0x000fe20008000000 */
[----:B------:R-:W-:Y:S02]  /*0420*/  PRMT R25, R24, 0x7610, R25 ;  /* 0x0000761018197816 */ /* 0x000fe40000000019 */
[----:B--234-:R-:W-:-:S02]  /*0430*/  P2R R4, PR, RZ, 0x1 ;  /* 0x00000001ff047803 */ /* 0x01cfc40000000000 */
[----:B------:R-:W-:Y:S02]  /*0440*/  PRMT R23, R0, 0x7610, R23 ;  /* 0x0000761000177816 */ /* 0x000fe40000000017 */
[----:B------:R-:W-:Y:S01]  /*0450*/  PRMT R24, R3, 0x7610, R24 ;  /* 0x0000761003187816 */ /* 0x000fe20000000018 */
[----:B0-----:R-:W-:-:S04]  /*0460*/  UISETP.NE.AND UP0, UPT, UR42, UR4, UPT ;  /* 0x000000042a00728c */ /* 0x001fc8000bf05270 */
[----:B------:R-:W-:Y:S01]  /*0470*/  UP2UR UR52, UPR, URZ, 0x1 ;  /* 0x00000001ff347883 */ /* 0x000fe20008000000 */
[----:B-----5:R-:W-:Y:S11]  /*0480*/  @P0 BRA `(.L_x_0) ;  /* 0x00000000002c0947 */ /* 0x020ff60003800000 */
[----:B------:R-:W-:Y:S01]  /*0490*/  IMAD.U32 R10, RZ, RZ, UR46 ;  /* 0x0000002eff0a7e24 */ /* 0x000fe2000f8e00ff */
[----:B------:R-:W-:Y:S01]  /*04a0*/  MOV R0, 0x0 ;  /* 0x0000000000007802 */ /* 0x000fe20000000f00 */
[----:B------:R-:W0:Y:S01]  /*04b0*/  LDCU.64 UR4, c[0x4][0x8] ;  /* 0x01000100ff0477ac */ /* 0x000e220008000a00 */
[----:B------:R-:W-:Y:S02]  /*04c0*/  IMAD.U32 R6, RZ, RZ, UR43 ;  /* 0x0000002bff067e24 */ /* 0x000fe4000f8e00ff */
[----:B------:R1:W-:Y:S01]  /*04d0*/  STL [R1], R10 ;  /* 0x0000000a01007387 */ /* 0x0003e20000100800 */
[----:B------:R1:W2:Y:S01]  /*04e0*/  LDC.64 R8, c[0x4][R0] ;  /* 0x0100000000087b82 */ /* 0x0002a20000000a00 */
[----:B------:R-:W-:Y:S02]  /*04f0*/  IMAD.U32 R7, RZ, RZ, UR44 ;  /* 0x0000002cff077e24 */ /* 0x000fe4000f8e00ff */
[----:B0-----:R-:W-:Y:S01]  /*0500*/  IMAD.U32 R4, RZ, RZ, UR4 ;  /* 0x00000004ff047e24 */ /* 0x001fe2000f8e00ff */
[----:B-1----:R-:W-:-:S07]  /*0510*/  MOV R5, UR5 ;  /* 0x0000000500057c02 */ /* 0x002fce0008000f00 */
[----:B------:R-:W-:-:S07]  /*0520*/  LEPC R20, `(.L_x_0) ;  /* 0x000000001014794e */ /* 0x000fce0000000000 */
[----:B--2---:R-:W-:Y:S05]  /*0530*/  CALL.ABS.NOINC R8 ;  /* 0x0000000008007343 */ /* 0x004fea0003c00000 */
.L_x_0:
[----:B------:R-:W0:Y:S01]  /*0540*/  S2R R9, SR_TID.X ;  /* 0x0000000000097919 */ /* 0x000e220000002100 */
[----:B------:R-:W-:Y:S05]  /*0550*/  WARPSYNC.ALL ;  /* 0x0000000000007948 */ /* 0x000fea0003800000 */
[----:B0-----:R-:W-:Y:S01]  /*0560*/  ISETP.NE.AND P0, PT, R9, RZ, PT ;  /* 0x000000ff0900720c */ /* 0x001fe20003f05270 */
[----:B------:R-:W-:Y:S01]  /*0570*/  UISETP.NE.AND UP0, UPT, UR46, URZ, UPT ;  /* 0x000000ff2e00728c */ /* 0x000fe2000bf05270 */
[----:B------:R-:W-:Y:S03]  /*0580*/  BAR.SYNC.DEFER_BLOCKING 0x0 ;  /* 0x0000000000007b1d */ /* 0x000fe60000010000 */
[----:B------:R-:W-:-:S02]  /*0590*/  USEL UR4, UR38, UR40, !UP0 ;  /* 0x0000002826047287 */ /* 0x000fc4000c000000 */
[----:B------:R-:W-:Y:S02]  /*05a0*/  USEL UR5, UR39, UR41, !UP0 ;  /* 0x0000002927057287 */ /* 0x000fe4000c000000 */
[----:B------:R-:W-:Y:S02]  /*05b0*/  USEL UR40, UR40, UR38, !UP0 ;  /* 0x0000002628287287 */ /* 0x000fe4000c000000 */
[----:B------:R-:W-:Y:S01]  /*05c0*/  USEL UR41, UR41, UR39, !UP0 ;  /* 0x0000002729297287 */ /* 0x000fe2000c000000 */
[----:B------:R-:W-:Y:S02]  /*05d0*/  UMOV UR38, UR4 ;  /* 0x0000000400267c82 */ /* 0x000fe40008000000 */
[----:B------:R-:W-:Y:S01]  /*05e0*/  UMOV UR39, UR5 ;  /* 0x0000000500277c82 */ /* 0x000fe20008000000 */
[----:B------:R-:W-:Y:S08]  /*05f0*/  @P0 BRA `(.L_x_1) ;  /* 0x00000000001c0947 */ /* 0x000ff00003800000 */
[----:B------:R-:W0:Y:S01]  /*0600*/  LDC.64 R4, c[0x0][0x3d8] ;  /* 0x0000f600ff047b82 */ /* 0x000e220000000a00 */
[----:B------:R-:W-:-:S05]  /*0610*/  HFMA2 R3, -RZ, RZ, 0, 5.9604644775390625e-08 ;  /* 0x00000001ff037431 */ /* 0x000fca00000001ff */
[----:B0-----:R0:W-:Y:S02]  /*0620*/  REDG.E.ADD.STRONG.GPU desc[UR36][R4.64], R3 ;  /* 0x000000030400798e */ /* 0x0011e4000c12e124 */
.L_x_2:
[----:B------:R-:W-:Y:S05]  /*0630*/  YIELD ;  /* 0x0000000000007946 */ /* 0x000fea0003800000 */
[----:B------:R-:W2:Y:S02]  /*0640*/  ATOMG.E.OR.STRONG.GPU PT, R0, desc[UR36][R4.64], RZ ;  /* 0x800000ff040079a8 */ /* 0x000ea4000b1ef124 */
[----:B--2---:R-:W-:-:S13]  /*0650*/  ISETP.GE.AND P1, PT, R0, UR49, PT ;  /* 0x0000003100007c0c */ /* 0x004fda000bf26270 */
[----:B------:R-:W-:Y:S05]  /*0660*/  @!P1 BRA `(.L_x_2) ;  /* 0xfffffffc00f09947 */ /* 0x000fea000383ffff */
.L_x_1:
[----:B------:R-:W-:Y:S01]  /*0670*/  ISETP.NE.AND P1, PT, R2, RZ, PT ;  /* 0x000000ff0200720c */ /* 0x000fe20003f25270 */
[----:B------:R-:W-:Y:S05]  /*0680*/  WARPSYNC.ALL ;  /* 0x0000000000007948 */ /* 0x000fea0003800000 */
[----:B------:R-:W-:Y:S06]  /*0690*/  BAR.SYNC.DEFER_BLOCKING 0x0 ;  /* 0x0000000000007b1d */ /* 0x000fec0000010000 */
[----:B------:R-:W-:Y:S04]  /*06a0*/  BSSY.RECONVERGENT B0, `(.L_x_3) ;  /* 0x0000004000007945 */ /* 0x000fe80003800200 */
[----:B------:R-:W-:Y:S05]  /*06b0*/  @P1 BRA `(.L_x_4) ;  /* 0x0000000000081947 */ /* 0x000fea0003800000 */
[----:B0-----:R-:W0:Y:S02]  /*06c0*/  LDC.64 R4, c[0x0][0x3d8] ;  /* 0x0000f600ff047b82 */ /* 0x001e240000000a00 */
[----:B0-----:R1:W5:Y:S02]  /*06d0*/  ATOMG.E.EXCH.STRONG.GPU PT, RZ, desc[UR36][R4.64], RZ ;  /* 0x800000ff04ff79a8 */ /* 0x001364000c1ef124 */
.L_x_4:
[----:B------:R-:W-:Y:S05]  /*06e0*/  BSYNC.RECONVERGENT B0 ;  /* 0x0000000000007941 */ /* 0x000fea0003800200 */
.L_x_3:
[----:B------:R-:W-:-:S06]  /*06f0*/  UIMAD.WIDE.U32 UR4, UR46, 0x4, UR40 ;  /* 0x000000042e0478a5 */ /* 0x000fcc000f8e0028 */
[----:B01----:R-:W-:Y:S02]  /*0700*/  IMAD.U32 R4, RZ, RZ, UR4 ;  /* 0x00000004ff047e24 */ /* 0x003fe4000f8e00ff */
[----:B------:R-:W-:-:S03]  /*0710*/  IMAD.U32 R5, RZ, RZ, UR5 ;  /* 0x00000005ff057e24 */ /* 0x000fc6000f8e00ff */
[----:B------:R-:W0:Y:S01]  /*0720*/  LDCU UR4, c[0x0][0x3b0] ;  /* 0x00007600ff0477ac */ /* 0x000e220008000800 */
[----:B------:R-:W-:Y:S01]  /*0730*/  BSSY.RECONVERGENT B0, `(.L_x_5) ;  /* 0x0000017000007945 */ /* 0x000fe20003800200 */
[----:B------:R1:W5:Y:S01]  /*0740*/  LDG.E R0, desc[UR36][R4.64] ;  /* 0x0000002404007981 */ /* 0x000362000c1e1900 */
[----:B------:R-:W-:Y:S01]  /*0750*/  BAR.SYNC.DEFER_BLOCKING 0x0 ;  /* 0x0000000000007b1d */ /* 0x000fe20000010000 */
[----:B0-----:R-:W-:-:S13]  /*0760*/  ISETP.GE.AND P1, PT, R9, UR4, PT ;  /* 0x0000000409007c0c */ /* 0x001fda000bf26270 */
[----:B-1----:R-:W-:Y:S05]  /*0770*/  @P1 BRA `(.L_x_6) ;  /* 0x0000000000481947 */ /* 0x002fea0003800000 */
[----:B------:R-:W0:Y:S01]  /*0780*/  S2R R8, SR_CgaCtaId ;  /* 0x0000000000087919 */ /* 0x000e220000008800 */
[----:B------:R-:W1:Y:S01]  /*0790*/  LDC.64 R4, c[0x0][0x380] ;  /* 0x0000e000ff047b82 */ /* 0x000e620000000a00 */
[----:B------:R-:W-:-:S07]  /*07a0*/  MOV R3, 0x400 ;  /* 0x0000040000037802 */ /* 0x000fce0000000f00 */
[----:B------:R-:W2:Y:S01]  /*07b0*/  LDC.64 R6, c[0x0][0x388] ;  /* 0x0000e200ff067b82 */ /* 0x000ea20000000a00 */
[----:B0-----:R-:W-:Y:S02]  /*07c0*/  LEA R12, R8, R3, 0x18 ;  /* 0x00000003080c7211 */ /* 0x001fe400078ec0ff */
[----:B------:R-:W-:-:S07]  /*07d0*/  MOV R3, R9 ;  /* 0x0000000900037202 */ /* 0x000fce0000000f00 */
.L_x_7:
[----:B-----5:R-:W-:-:S04]  /*07e0*/  IMAD R11, R0, UR4, R3 ;  /* 0x00000004000b7c24 */ /* 0x020fc8000f8e0203 */
[----:B01----:R-:W-:-:S04]  /*07f0*/  IMAD.WIDE R8, R11, 0x4, R4 ;  /* 0x000000040b087825 */ /* 0x003fc800078e0204 */
[----:B--2---:R-:W-:Y:S02]  /*0800*/  IMAD.WIDE R10, R11, 0x4, R6 ;  /* 0x000000040b0a7825 */ /* 0x004fe400078e0206 */
[----:B------:R-:W2:Y:S04]  /*0810*/  LDG.E R8, desc[UR36][R8.64] ;  /* 0x0000002408087981 */ /* 0x000ea8000c1e1900 */
[----:B------:R-:W3:Y:S01]  /*0820*/  LDG.E R10, desc[UR36][R10.64] ;  /* 0x000000240a0a7981 */ /* 0x000ee2000c1e1900 */
[C---:B------:R-:W-:Y:S01]  /*0830*/  IMAD R13, R3.reuse, 0x4, R12 ;  /* 0x00000004030d7824 */ /* 0x040fe200078e020c */
[C---:B------:R-:W-:Y:S01]  /*0840*/  LEA R15, R3.reuse, UR45, 0x2 ;  /* 0x0000002d030f7c11 */ /* 0x040fe2000f8e10ff */
[----:B------:R-:W-:-:S05]  /*0850*/  VIADD R3, R3, UR50 ;  /* 0x0000003203037c36 */ /* 0x000fca0008000000 */
[----:B------:R-:W-:Y:S01]  /*0860*/  ISETP.GE.AND P1, PT, R3, UR4, PT ;  /* 0x0000000403007c0c */ /* 0x000fe2000bf26270 */
[----:B--2---:R0:W-:Y:S04]  /*0870*/  STS [R13], R8 ;  /* 0x000000080d007388 */ /* 0x0041e80000000800 */
[----:B---3--:R0:W-:Y:S08]  /*0880*/  STS [R15], R10 ;  /* 0x0000000a0f007388 */ /* 0x0081f00000000800 */
[----:B------:R-:W-:Y:S05]  /*0890*/  @!P1 BRA `(.L_x_7) ;  /* 0xfffffffc00d09947 */ /* 0x000fea000383ffff */
.L_x_6:
[----:B------:R-:W-:Y:S05]  /*08a0*/  BSYNC.RECONVERGENT B0 ;  /* 0x0000000000007941 */ /* 0x000fea0003800200 */
.L_x_5:
[----:B------:R-:W1:Y:S01]  /*08b0*/  LDCU UR4, c[0x0][0x3c4] ;  /* 0x00007880ff0477ac */ /* 0x000e620008000800 */
[----:B------:R-:W-:Y:S01]  /*08c0*/  BSSY.RECONVERGENT B0, `(.L_x_8) ;  /* 0x000014b000007945 */ /* 0x000fe20003800200 */
[----:B-1----:R-:W-:Y:S01]  /*08d0*/  MOV R9, UR4 ;  /* 0x0000000400097c02 */ /* 0x002fe20008000f00 */
[----:B------:R-:W-:Y:S03]  /*08e0*/  BAR.SYNC.DEFER_BLOCKING 0x0 ;  /* 0x0000000000007b1d */ /* 0x000fe60000010000 */
[----:B------:R-:W-:-:S13]  /*08f0*/  ISETP.GE.AND P1, PT, R2, R9, PT ;  /* 0x000000090200720c */ /* 0x000fda0003f26270 */
[----:B------:R-:W-:Y:S05]  /*0900*/  @P1 BRA `(.L_x_9) ;  /* 0x0000001400181947 */ /* 0x000fea0003800000 */
[----:B------:R-:W-:-:S07]  /*0910*/  IMAD.MOV.U32 R3, RZ, RZ, R2 ;  /* 0x000000ffff037224 */ /* 0x000fce00078e0002 */
.L_x_26:
[----:B-----5:R-:W-:Y:S01]  /*0920*/  ISETP.NE.AND P2, PT, R3, R0, PT ;  /* 0x000000000300720c */ /* 0x020fe20003f45270 */
[----:B------:R-:W-:-:S12]  /*0930*/  BSSY.RECONVERGENT B1, `(.L_x_10) ;  /* 0x000013d000017945 */ /* 0x000fd80003800200 */
[----:B01----:R-:W-:Y:S05]  /*0940*/  @!P2 BRA `(.L_x_11) ;  /* 0x0000001000eca947 */ /* 0x003fea0003800000 */
[----:B------:R-:W1:Y:S02]  /*0950*/  LDC.64 R4, c[0x0][0x3a0] ;  /* 0x0000e800ff047b82 */ /* 0x000e640000000a00 */
[----:B-1----:R-:W-:-:S06]  /*0960*/  IMAD.WIDE R4, R3, 0x4, R4 ;  /* 0x0000000403047825 */ /* 0x002fcc00078e0204 */
[----:B------:R-:W2:Y:S02]  /*0970*/  LDG.E R4, desc[UR36][R4.64] ;  /* 0x0000002404047981 */ /* 0x000ea4000c1e1900 */
[----:B--2---:R-:W-:-:S13]  /*0980*/  ISETP.NE.AND P2, PT, R4, -0x1, PT ;  /* 0xffffffff0400780c */ /* 0x004fda0003f45270 */
[----:B------:R-:W-:Y:S05]  /*0990*/  @!P2 BRA `(.L_x_11) ;  /* 0x0000001000d8a947 */ /* 0x000fea0003800000 */
[----:B------:R-:W1:Y:S02]  /*09a0*/  LDCU UR7, c[0x0][0x3b0] ;  /* 0x00007600ff0777ac */ /* 0x000e640008000800 */
[----:B-1----:R-:W-:-:S05]  /*09b0*/  IMAD.U32 R4, RZ, RZ, UR7 ;  /* 0x00000007ff047e24 */ /* 0x002fca000f8e00ff */
[----:B------:R-:W-:-:S13]  /*09c0*/  ISETP.GE.AND P2, PT, R4, 0x1, PT ;  /* 0x000000010400780c */ /* 0x000fda0003f46270 */
[----:B------:R-:W-:Y:S05]  /*09d0*/  @!P2 BRA `(.L_x_12) ;  /* 0x00000008002ca947 */ /* 0x000fea0003800000 */
[----:B------:R-:W-:Y:S01]  /*09e0*/  UISETP.GE.U32.AND UP0, UPT, UR7, 0x4, UPT ;  /* 0x000000040700788c */ /* 0x000fe2000bf06070 */
[----:B------:R-:W-:Y:S02]  /*09f0*/  HFMA2 R9, -RZ, RZ, 0, 0 ;  /* 0x00000000ff097431 */ /* 0x000fe400000001ff */
[----:B------:R-:W-:-:S06]  /*0a00*/  IMAD R20, R3, UR7, RZ ;  /* 0x0000000703147c24 */ /* 0x000fcc000f8e02ff */
[----:B------:R-:W-:Y:S05]  /*0a10*/  BRA.U !UP0, `(.L_x_13) ;  /* 0x0000000508207547 */ /* 0x000fea000b800000 */
[----:B------:R-:W1:Y:S01]  /*0a20*/  LDCU UR4, c[0x0][0x3b0] ;  /* 0x00007600ff0477ac */ /* 0x000e620008000800 */
[----:B------:R-:W2:Y:S01]  /*0a30*/  S2UR UR6, SR_CgaCtaId ;  /* 0x00000000000679c3 */ /* 0x000ea20000008800 */
[----:B------:R-:W-:Y:S01]  /*0a40*/  IMAD.MOV.U32 R4, RZ, RZ, 0x8 ;  /* 0x00000008ff047424 */ /* 0x000fe200078e00ff */
[----:B------:R-:W-:Y:S01]  /*0a50*/  MOV R27, R20 ;  /* 0x00000014001b7202 */ /* 0x000fe20000000f00 */
[----:B------:R-:W3:Y:S01]  /*0a60*/  LDCU.128 UR8, c[0x0][0x390] ;  /* 0x00007200ff0877ac */ /* 0x000ee20008000c00 */
[----:B------:R-:W-:Y:S01]  /*0a70*/  IMAD.MOV.U32 R5, RZ, RZ, 0x0 ;  /* 0x00000000ff057424 */ /* 0x000fe200078e00ff */
[----:B------:R-:W-:Y:S01]  /*0a80*/  UMOV UR5, 0x400 ;  /* 0x0000040000057882 */ /* 0x000fe20000000000 */
[----:B-1----:R-:W-:Y:S01]  /*0a90*/  IMAD R7, R2, UR4, RZ ;  /* 0x0000000402077c24 */ /* 0x002fe2000f8e02ff */
[----:B------:R-:W-:-:S03]  /*0aa0*/  ULOP3.LUT UR4, UR7, 0x7ffffffc, URZ, 0xc0, !UPT ;  /* 0x7ffffffc07047892 */ /* 0x000fc6000f8ec0ff */
[----:B------:R-:W-:Y:S01]  /*0ab0*/  IMAD.WIDE R4, R7, 0x4, R4 ;  /* 0x0000000407047825 */ /* 0x000fe200078e0204 */
[----:B------:R-:W-:Y:S02]  /*0ac0*/  UIADD3 UR4, UPT, UPT, -UR4, URZ, URZ ;  /* 0x000000ff04047290 */ /* 0x000fe4000fffe1ff */
[----:B--2---:R-:W-:Y:S01]  /*0ad0*/  ULEA UR5, UR6, UR5, 0x18 ;  /* 0x0000000506057291 */ /* 0x004fe2000f8ec0ff */
[C---:B---3--:R-:W-:Y:S02]  /*0ae0*/  IADD3 R21, P3, PT, R4.reuse, UR8, RZ ;  /* 0x0000000804157c10 */ /* 0x048fe4000ff7e0ff */
[----:B------:R-:W-:Y:S02]  /*0af0*/  IADD3 R6, P4, PT, R4, UR10, RZ ;  /* 0x0000000a04067c10 */ /* 0x000fe4000ff9e0ff */
[C---:B------:R-:W-:Y:S02]  /*0b00*/  IADD3.X R28, PT, PT, R5.reuse, UR9, RZ, P3, !PT ;  /* 0x00000009051c7c10 */ /* 0x040fe40009ffe4ff */
[----:B0-----:R-:W-:-:S09]  /*0b10*/  IADD3.X R13, PT, PT, R5, UR11, RZ, P4, !PT ;  /* 0x0000000b050d7c10 */ /* 0x001fd2000a7fe4ff */
.L_x_14:
[----:B0-----:R-:W0:Y:S01]  /*0b20*/  LDC.64 R8, c[0x0][0x388] ;  /* 0x0000e200ff087b82 */ /* 0x001e220000000a00 */
[----:B------:R-:W-:-:S07]  /*0b30*/  ULEA UR6, UR7, UR5, 0x2 ;  /* 0x0000000507067291 */ /* 0x000fce000f8e10ff */
[----:B------:R-:W1:Y:S02]  /*0b40*/  LDC.64 R10, c[0x0][0x380] ;  /* 0x0000e000ff0a7b82 */ /* 0x000e640000000a00 */
[----:B------:R-:W2:Y:S01]  /*0b50*/  LDS R4, [UR6] ;  /* 0x00000006ff047984 */ /* 0x000ea20008000800 */
[----:B0-----:R-:W-:-:S05]  /*0b60*/  IMAD.WIDE R8, R27, 0x4, R8 ;  /* 0x000000041b087825 */ /* 0x001fca00078e0208 */
[----:B------:R-:W2:Y:S01]  /*0b70*/  LDG.E R5, desc[UR36][R8.64] ;  /* 0x0000002408057981 */ /* 0x000ea2000c1e1900 */
[----:B------:R-:W-:Y:S02]  /*0b80*/  IMAD.MOV.U32 R12, RZ, RZ, R6 ;  /* 0x000000ffff0c7224 */ /* 0x000fe400078e0006 */
[----:B-1----:R-:W-:Y:S01]  /*0b90*/  IMAD.WIDE R10, R27, 0x4, R10 ;  /* 0x000000041b0a7825 */ /* 0x002fe200078e020a */
[----:B--2---:R-:W-:-:S04]  /*0ba0*/  FSETP.GT.AND P3, PT, R4, R5, PT ;  /* 0x000000050400720b */ /* 0x004fc80003f64000 */
[----:B------:R-:W-:Y:S02]  /*0bb0*/  FSEL R15, R4, R5, P3 ;  /* 0x00000005040f7208 */ /* 0x000fe40001800000 */
[----:B------:R-:W0:Y:S04]  /*0bc0*/  LDS.128 R4, [UR5] ;  /* 0x00000005ff047984 */ /* 0x000e280008000c00 */
[----:B------:R1:W-:Y:S04]  /*0bd0*/  STG.E desc[UR36][R12.64+-0x8], R15 ;  /* 0xfffff80f0c007986 */ /* 0x0003e8000c101924 */
[----:B------:R-:W0:Y:S01]  /*0be0*/  LDG.E R29, desc[UR36][R10.64] ;  /* 0x000000240a1d7981 */ /* 0x000e22000c1e1900 */
[----:B------:R-:W-:Y:S01]  /*0bf0*/  IMAD.MOV.U32 R14, RZ, RZ, R21 ;  /* 0x000000ffff0e7224 */ /* 0x000fe200078e0015 */
[----:B-1----:R-:W-:-:S02]  /*0c00*/  MOV R15, R28 ;  /* 0x0000001c000f7202 */ /* 0x002fc40000000f00 */
[----:B0-----:R-:W-:-:S04]  /*0c10*/  FSETP.GT.AND P3, PT, R4, R29, PT ;  /* 0x0000001d0400720b */ /* 0x001fc80003f64000 */
[----:B------:R-:W-:Y:S02]  /*0c20*/  FSEL R29, R29, R4, P3 ;  /* 0x000000041d1d7208 */ /* 0x000fe40001800000 */
[----:B------:R-:W0:Y:S04]  /*0c30*/  LDS R4, [UR6+0x4] ;  /* 0x00000406ff047984 */ /* 0x000e280008000800 */
[----:B------:R-:W-:Y:S04]  /*0c40*/  STG.E desc[UR36][R14.64+-0x8], R29 ;  /* 0xfffff81d0e007986 */ /* 0x000fe8000c101924 */
[----:B------:R-:W0:Y:S02]  /*0c50*/  LDG.E R21, desc[UR36][R8.64+0x4] ;  /* 0x0000042408157981 */ /* 0x000e24000c1e1900 */
[----:B0-----:R-:W-:-:S04]  /*0c60*/  FSETP.GT.AND P3, PT, R4, R21, PT ;  /* 0x000000150400720b */ /* 0x001fc80003f64000 */
[----:B------:R-:W-:-:S05]  /*0c70*/  FSEL R21, R4, R21, P3 ;  /* 0x0000001504157208 */ /* 0x000fca0001800000 */
[----:B------:R-:W-:Y:S04]  /*0c80*/  STG.E desc[UR36][R12.64+-0x4], R21 ;  /* 0xfffffc150c007986 */ /* 0x000fe8000c101924 */
[----:B------:R-:W2:Y:S02]  /*0c90*/  LDG.E R4, desc[UR36][R10.64+0x4] ;  /* 0x000004240a047981 */ /* 0x000ea4000c1e1900 */
[----:B--2---:R-:W-:-:S04]  /*0ca0*/  FSETP.GT.AND P3, PT, R5, R4, PT ;  /* 0x000000040500720b */ /* 0x004fc80003f64000 */
[----:B------:R-:W-:Y:S02]  /*0cb0*/  FSEL R5, R4, R5, P3 ;  /* 0x0000000504057208 */ /* 0x000fe40001800000 */
[----:B------:R-:W0:Y:S04]  /*0cc0*/  LDS R4, [UR6+0x8] ;  /* 0x00000806ff047984 */ /* 0x000e280008000800 */
[----:B------:R-:W-:Y:S04]  /*0cd0*/  STG.E desc[UR36][R14.64+-0x4], R5 ;  /* 0xfffffc050e007986 */ /* 0x000fe8000c101924 */
[----:B------:R-:W0:Y:S02]  /*0ce0*/  LDG.E R31, desc[UR36][R8.64+0x8] ;  /* 0x00000824081f7981 */ /* 0x000e24000c1e1900 */
[----:B0-----:R-:W-:-:S04]  /*0cf0*/  FSETP.GT.AND P3, PT, R4, R31, PT ;  /* 0x0000001f0400720b */ /* 0x001fc80003f64000 */
[----:B------:R-:W-:Y:S02]  /*0d00*/  FSEL R31, R4, R31, P3 ;  /* 0x0000001f041f7208 */ /* 0x000fe40001800000 */
[----:B------:R-:W0:Y:S04]  /*0d10*/  LDS R4, [UR6+0xc] ;  /* 0x00000c06ff047984 */ /* 0x000e280008000800 */
[----:B------:R-:W-:Y:S04]  /*0d20*/  STG.E desc[UR36][R12.64], R31 ;  /* 0x0000001f0c007986 */ /* 0x000fe8000c101924 */
[----:B------:R-:W2:Y:S02]  /*0d30*/  LDG.E R29, desc[UR36][R10.64+0x8] ;  /* 0x000008240a1d7981 */ /* 0x000ea4000c1e1900 */
[----:B--2---:R-:W-:-:S04]  /*0d40*/  FSETP.GT.AND P3, PT, R6, R29, PT ;  /* 0x0000001d0600720b */ /* 0x004fc80003f64000 */
[----:B------:R-:W-:-:S05]  /*0d50*/  FSEL R29, R29, R6, P3 ;  /* 0x000000061d1d7208 */ /* 0x000fca0001800000 */
[----:B------:R-:W-:Y:S04]  /*0d60*/  STG.E desc[UR36][R14.64], R29 ;  /* 0x0000001d0e007986 */ /* 0x000fe8000c101924 */
[----:B------:R-:W0:Y:S02]  /*0d70*/  LDG.E R21, desc[UR36][R8.64+0xc] ;  /* 0x00000c2408157981 */ /* 0x000e24000c1e1900 */
[----:B0-----:R-:W-:-:S04]  /*0d80*/  FSETP.GT.AND P3, PT, R4, R21, PT ;  /* 0x000000150400720b */ /* 0x001fc80003f64000 */
[----:B------:R-:W-:-:S05]  /*0d90*/  FSEL R5, R4, R21, P3 ;  /* 0x0000001504057208 */ /* 0x000fca0001800000 */
[----:B------:R0:W-:Y:S04]  /*0da0*/  STG.E desc[UR36][R12.64+0x4], R5 ;  /* 0x000004050c007986 */ /* 0x0001e8000c101924 */
[----:B------:R-:W2:Y:S01]  /*0db0*/  LDG.E R4, desc[UR36][R10.64+0xc] ;  /* 0x00000c240a047981 */ /* 0x000ea2000c1e1900 */
[----:B------:R-:W-:Y:S01]  /*0dc0*/  UIADD3 UR4, UPT, UPT, UR4, 0x4, URZ ;  /* 0x0000000404047890 */ /* 0x000fe2000fffe0ff */
[----:B------:R-:W-:Y:S01]  /*0dd0*/  IADD3 R6, P4, PT, R12, 0x10, RZ ;  /* 0x000000100c067810 */ /* 0x000fe20007f9e0ff */
[----:B------:R-:W-:Y:S01]  /*0de0*/  UIADD3 UR5, UPT, UPT, UR5, 0x10, URZ ;  /* 0x0000001005057890 */ /* 0x000fe2000fffe0ff */
[----:B------:R-:W-:Y:S01]  /*0df0*/  IADD3 R27, PT, PT, R27, 0x4, RZ ;  /* 0x000000041b1b7810 */ /* 0x000fe20007ffe0ff */
[----:B------:R-:W-:Y:S02]  /*0e00*/  UISETP.NE.AND UP0, UPT, UR4, URZ, UPT ;  /* 0x000000ff0400728c */ /* 0x000fe4000bf05270 */
[----:B0-----:R-:W-:Y:S01]  /*0e10*/  IMAD.X R13, RZ, RZ, R13, P4 ;  /* 0x000000ffff0d7224 */ /* 0x001fe200020e060d */
[----:B--2---:R-:W-:-:S04]  /*0e20*/  FSETP.GT.AND P3, PT, R7, R4, PT ;  /* 0x000000040700720b */ /* 0x004fc80003f64000 */
[----:B------:R-:W-:Y:S02]  /*0e30*/  FSEL R7, R4, R7, P3 ;  /* 0x0000000704077208 */ /* 0x000fe40001800000 */
[----:B------:R-:W-:-:S03]  /*0e40*/  IADD3 R21, P3, PT, R14, 0x10, RZ ;  /* 0x000000100e157810 */ /* 0x000fc60007f7e0ff */
[----:B------:R0:W-:Y:S02]  /*0e50*/  STG.E desc[UR36][R14.64+0x4], R7 ;  /* 0x000004070e007986 */ /* 0x0001e4000c101924 */
[----:B------:R-:W-:Y:S01]  /*0e60*/  IMAD.X R28, RZ, RZ, R15, P3 ;  /* 0x000000ffff1c7224 */ /* 0x000fe200018e060f */
[----:B------:R-:W-:Y:S07]  /*0e70*/  BRA.U UP0, `(.L_x_14) ;  /* 0xfffffffd00287547 */ /* 0x000fee000b83ffff */
[----:B------:R-:W1:Y:S02]  /*0e80*/  LDC R9, c[0x0][0x3b0] ;  /* 0x0000ec00ff097b82 */ /* 0x000e640000000800 */
[----:B-1----:R-:W-:-:S07]  /*0e90*/  LOP3.LUT R9, R9, 0x7ffffffc, RZ, 0xc0, !PT ;  /* 0x7ffffffc09097812 */ /* 0x002fce00078ec0ff */
.L_x_13:
[----:B------:R-:W1:Y:S02]  /*0ea0*/  LDCU UR4, c[0x0][0x3b0] ;  /* 0x00007600ff0477ac */ /* 0x000e640008000800 */
[----:B-1----:R-:W-:-:S04]  /*0eb0*/  ULOP3.LUT UR5, UR4, 0x3, URZ, 0xc0, !UPT ;  /* 0x0000000304057892 */ /* 0x002fc8000f8ec0ff */
[----:B------:R-:W-:-:S09]  /*0ec0*/  UISETP.NE.AND UP0, UPT, UR5, URZ, UPT ;  /* 0x000000ff0500728c */ /* 0x000fd2000bf05270 */
[----:B------:R-:W-:Y:S05]  /*0ed0*/  BRA.U !UP0, `(.L_x_12) ;  /* 0x0000000108ec7547 */ /* 0x000fea000b800000 */
[----:B------:R-:W-:Y:S02]  /*0ee0*/  UISETP.NE.AND UP0, UPT, UR5, 0x1, UPT ;  /* 0x000000010500788c */ /* 0x000fe4000bf05270 */
[----:B------:R-:W-:-:S04]  /*0ef0*/  ULOP3.LUT UR4, UR4, 0x1, URZ, 0xc0, !UPT ;  /* 0x0000000104047892 */ /* 0x000fc8000f8ec0ff */
[----:B------:R-:W-:-:S03]  /*0f00*/  UISETP.NE.AND UP1, UPT, UR4, URZ, UPT ;  /* 0x000000ff0400728c */ /* 0x000fc6000bf25270 */
[----:B------:R-:W-:Y:S08]  /*0f10*/  BRA.U !UP0, `(.L_x_15) ;  /* 0x0000000108807547 */ /* 0x000ff0000b800000 */
[----:B------:R-:W1:Y:S01]  /*0f20*/  LDC.64 R4, c[0x0][0x388] ;  /* 0x0000e200ff047b82 */ /* 0x000e620000000a00 */
[----:B0-----:R-:W-:Y:S01]  /*0f30*/  IMAD.IADD R13, R20, 0x1, R9 ;  /* 0x00000001140d7824 */ /* 0x001fe200078e0209 */
[----:B------:R-:W-:-:S05]  /*0f40*/  LEA R8, R9, UR45, 0x2 ;  /* 0x0000002d09087c11 */ /* 0x000fca000f8e10ff */
[----:B------:R-:W0:Y:S01]  /*0f50*/  LDS R12, [R8] ;  /* 0x00000000080c7984 */ /* 0x000e220000000800 */
[----:B------:R-:W2:Y:S01]  /*0f60*/  LDC.64 R10, c[0x0][0x380] ;  /* 0x0000e000ff0a7b82 */ /* 0x000ea20000000a00 */
[----:B------:R-:W-:Y:S02]  /*0f70*/  IMAD.WIDE.U32 R6, R9, 0x4, R16 ;  /* 0x0000000409067825 */ /* 0x000fe400078e0010 */
[----:B------:R-:W-:Y:S02]  /*0f80*/  LDS R8, [R8+0x4] ;  /* 0x0000040008087984 */ /* 0x000fe40000000800 */
[----:B-1----:R-:W-:-:S05]  /*0f90*/  IMAD.WIDE R4, R13, 0x4, R4 ;  /* 0x000000040d047825 */ /* 0x002fca00078e0204 */
[----:B------:R-:W0:Y:S01]  /*0fa0*/  LDG.E R15, desc[UR36][R4.64] ;  /* 0x00000024040f7981 */ /* 0x000e22000c1e1900 */
[----:B--2---:R-:W-:Y:S02]  /*0fb0*/  IMAD.WIDE R10, R13, 0x4, R10 ;  /* 0x000000040d0a7825 */ /* 0x004fe400078e020a */
[----:B------:R-:W1:Y:S01]  /*0fc0*/  S2R R13, SR_CgaCtaId ;  /* 0x00000000000d7919 */ /* 0x000e620000008800 */
[----:B0-----:R-:W-:-:S04]  /*0fd0*/  FSETP.GT.AND P3, PT, R12, R15, PT ;  /* 0x0000000f0c00720b */ /* 0x001fc80003f64000 */
[----:B------:R-:W-:-:S05]  /*0fe0*/  FSEL R21, R12, R15, P3 ;  /* 0x0000000f0c157208 */ /* 0x000fca0001800000 */
[----:B------:R-:W-:Y:S04]  /*0ff0*/  STG.E desc[UR36][R6.64], R21 ;  /* 0x0000001506007986 */ /* 0x000fe8000c101924 */
[----:B------:R-:W2:Y:S01]  /*1000*/  LDG.E R27, desc[UR36][R10.64] ;  /* 0x000000240a1b7981 */ /* 0x000ea2000c1e1900 */
[----:B------:R-:W-:Y:S01]  /*1010*/  MOV R12, 0x400 ;  /* 0x00000400000c7802 */ /* 0x000fe20000000f00 */
[----:B------:R-:W-:-:S03]  /*1020*/  IMAD.WIDE.U32 R14, R9, 0x4, R18 ;  /* 0x00000004090e7825 */ /* 0x000fc600078e0012 */
[----:B-1----:R-:W-:-:S05]  /*1030*/  LEA R12, R13, R12, 0x18 ;  /* 0x0000000c0d0c7211 */ /* 0x002fca00078ec0ff */
[----:B------:R-:W-:-:S06]  /*1040*/  IMAD R12, R9, 0x4, R12 ;  /* 0x00000004090c7824 */ /* 0x000fcc00078e020c */
[----:B------:R-:W2:Y:S02]  /*1050*/  LDS.64 R12, [R12] ;  /* 0x000000000c0c7984 */ /* 0x000ea40000000a00 */
[----:B--2---:R-:W-:-:S04]  /*1060*/  FSETP.GT.AND P3, PT, R12, R27, PT ;  /* 0x0000001b0c00720b */ /* 0x004fc80003f64000 */
[----:B------:R-:W-:-:S05]  /*1070*/  FSEL R27, R27, R12, P3 ;  /* 0x0000000c1b1b7208 */ /* 0x000fca0001800000 */
[----:B------:R1:W-:Y:S04]  /*1080*/  STG.E desc[UR36][R14.64], R27 ;  /* 0x0000001b0e007986 */ /* 0x0003e8000c101924 */
[----:B------:R-:W2:Y:S02]  /*1090*/  LDG.E R5, desc[UR36][R4.64+0x4] ;  /* 0x0000042404057981 */ /* 0x000ea4000c1e1900 */
[----:B--2---:R-:W-:-:S04]  /*10a0*/  FSETP.GT.AND P3, PT, R8, R5, PT ;  /* 0x000000050800720b */ /* 0x004fc80003f64000 */
[----:B------:R-:W-:-:S05]  /*10b0*/  FSEL R21, R8, R5, P3 ;  /* 0x0000000508157208 */ /* 0x000fca0001800000 */
[----:B------:R1:W-:Y:S04]  /*10c0*/  STG.E desc[UR36][R6.64+0x4], R21 ;  /* 0x0000041506007986 */ /* 0x0003e8000c101924 */
[----:B------:R-:W2:Y:S01]  /*10d0*/  LDG.E R10, desc[UR36][R10.64+0x4] ;  /* 0x000004240a0a7981 */ /* 0x000ea2000c1e1900 */
[----:B------:R-:W-:Y:S02]  /*10e0*/  IADD3 R9, PT, PT, R9, 0x2, RZ ;  /* 0x0000000209097810 */ /* 0x000fe40007ffe0ff */
[----:B--2---:R-:W-:-:S04]  /*10f0*/  FSETP.GT.AND P3, PT, R13, R10, PT ;  /* 0x0000000a0d00720b */ /* 0x004fc80003f64000 */
[----:B------:R-:W-:-:S05]  /*1100*/  FSEL R13, R10, R13, P3 ;  /* 0x0000000d0a0d7208 */ /* 0x000fca0001800000 */
[----:B------:R1:W-:Y:S04]  /*1110*/  STG.E desc[UR36][R14.64+0x4], R13 ;  /* 0x0000040d0e007986 */ /* 0x0003e8000c101924 */
.L_x_15:
[----:B------:R-:W-:Y:S05]  /*1120*/  BRA.U !UP1, `(.L_x_12) ;  /* 0x0000000109587547 */ /* 0x000fea000b800000 */
[----:B------:R-:W2:Y:S01]  /*1130*/  LDC.64 R4, c[0x0][0x388] ;  /* 0x0000e200ff047b82 */ /* 0x000ea20000000a00 */
[----:B01----:R-:W-:Y:S01]  /*1140*/  IMAD.IADD R13, R20, 0x1, R9 ;  /* 0x00000001140d7824 */ /* 0x003fe200078e0209 */
[----:B------:R-:W-:-:S06]  /*1150*/  LEA R8, R9, UR45, 0x2 ;  /* 0x0000002d09087c11 */ /* 0x000fcc000f8e10ff */
[----:B------:R-:W0:Y:S01]  /*1160*/  LDS R8, [R8] ;  /* 0x0000000008087984 */ /* 0x000e220000000800 */
[----:B------:R-:W1:Y:S01]  /*1170*/  LDC.64 R10, c[0x0][0x380] ;  /* 0x0000e000ff0a7b82 */ /* 0x000e620000000a00 */
[----:B--2---:R-:W-:-:S06]  /*1180*/  IMAD.WIDE R4, R13, 0x4, R4 ;  /* 0x000000040d047825 */ /* 0x004fcc00078e0204 */
[----:B------:R2:W0:Y:S01]  /*1190*/  LDG.E R5, desc[UR36][R4.64] ;  /* 0x0000002404057981 */ /* 0x000422000c1e1900 */
[----:B------:R-:W-:-:S04]  /*11a0*/  IMAD.WIDE.U32 R6, R9, 0x4, R16 ;  /* 0x0000000409067825 */ /* 0x000fc800078e0010 */
[----:B-1----:R-:W-:Y:S02]  /*11b0*/  IMAD.WIDE R10, R13, 0x4, R10 ;  /* 0x000000040d0a7825 */ /* 0x002fe400078e020a */
[----:B------:R-:W1:Y:S01]  /*11c0*/  S2R R13, SR_CgaCtaId ;  /* 0x00000000000d7919 */ /* 0x000e620000008800 */
[----:B--2---:R-:W-:-:S04]  /*11d0*/  MOV R4, 0x400 ;  /* 0x0000040000047802 */ /* 0x004fc80000000f00 */
[----:B-1----:R-:W-:Y:S02]  /*11e0*/  LEA R4, R13, R4, 0x18 ;  /* 0x000000040d047211 */ /* 0x002fe400078ec0ff */
[----:B0-----:R-:W-:-:S04]  /*11f0*/  FSETP.GT.AND P3, PT, R8, R5, PT ;  /* 0x000000050800720b */ /* 0x001fc80003f64000 */
[----:B------:R-:W-:-:S05]  /*1200*/  FSEL R15, R8, R5, P3 ;  /* 0x00000005080f7208 */ /* 0x000fca0001800000 */
[----:B------:R-:W-:Y:S04]  /*1210*/  STG.E desc[UR36][R6.64], R15 ;  /* 0x0000000f06007986 */ /* 0x000fe8000c101924 */
[----:B------:R-:W2:Y:S01]  /*1220*/  LDG.E R11, desc[UR36][R10.64] ;  /* 0x000000240a0b7981 */ /* 0x000ea2000c1e1900 */
[C---:B------:R-:W-:Y:S02]  /*1230*/  IMAD R8, R9.reuse, 0x4, R4 ;  /* 0x0000000409087824 */ /* 0x040fe400078e0204 */
[----:B------:R-:W-:-:S04]  /*1240*/  IMAD.WIDE.U32 R4, R9, 0x4, R18 ;  /* 0x0000000409047825 */ /* 0x000fc800078e0012 */
[----:B------:R-:W2:Y:S02]  /*1250*/  LDS R8, [R8] ;  /* 0x0000000008087984 */ /* 0x000ea40000000800 */
[----:B--2---:R-:W-:-:S04]  /*1260*/  FSETP.GT.AND P3, PT, R8, R11, PT ;  /* 0x0000000b0800720b */ /* 0x004fc80003f64000 */
[----:B------:R-:W-:-:S05]  /*1270*/  FSEL R9, R11, R8, P3 ;  /* 0x000000080b097208 */ /* 0x000fca0001800000 */
[----:B------:R2:W-:Y:S04]  /*1280*/  STG.E desc[UR36][R4.64], R9 ;  /* 0x0000000904007986 */ /* 0x0005e8000c101924 */
.L_x_12:
[----:B------:R-:W3:Y:S02]  /*1290*/  LDCU UR4, c[0x0][0x3c0] ;  /* 0x00007800ff0477ac */ /* 0x000ee40008000800 */
[----:B---3--:R-:W-:-:S09]  /*12a0*/  UISETP.GE.AND UP0, UPT, UR4, 0x1, UPT ;  /* 0x000000010400788c */ /* 0x008fd2000bf06270 */
[----:B------:R-:W-:Y:S05]  /*12b0*/  BRA.U !UP0, `(.L_x_16) ;  /* 0x00000001088c7547 */ /* 0x000fea000b800000 */
[----:B------:R-:W-:Y:S05]  /*12c0*/  @!P2 BRA `(.L_x_11) ;  /* 0x00000008008ca947 */ /* 0x000fea0003800000 */
[----:B01----:R0:W5:Y:S01]  /*12d0*/  LDG.E R13, desc[UR36][R16.64] ;  /* 0x00000024100d7981 */ /* 0x003162000c1e1900 */
[----:B------:R-:W-:-:S07]  /*12e0*/  HFMA2 R10, -RZ, RZ, 0, 0 ;  /* 0x00000000ff0a7431 */ /* 0x000fce00000001ff */
.L_x_20:
[----:B-12---:R-:W1:Y:S01]  /*12f0*/  LDC.64 R4, c[0x0][0x3b8] ;  /* 0x0000ee00ff047b82 */ /* 0x006e620000000a00 */
[----:B------:R-:W2:Y:S02]  /*1300*/  LDCU UR4, c[0x0][0x3b0] ;  /* 0x00007600ff0477ac */ /* 0x000ea40008000800 */
[----:B--2---:R-:W-:-:S04]  /*1310*/  IMAD R14, R10, UR4, RZ ;  /* 0x000000040a0e7c24 */ /* 0x004fc8000f8e02ff */
[----:B-1----:R-:W-:-:S05]  /*1320*/  IMAD.WIDE.U32 R4, R14, 0x4, R4 ;  /* 0x000000040e047825 */ /* 0x002fca00078e0004 */
[----:B------:R-:W2:Y:S01]  /*1330*/  LDG.E R6, desc[UR36][R4.64] ;  /* 0x0000002404067981 */ /* 0x000ea2000c1e1900 */
[----:B------:R-:W-:Y:S01]  /*1340*/  BSSY.RELIABLE B2, `(.L_x_17) ;  /* 0x0000016000027945 */ /* 0x000fe20003800100 */
[----:B--2--5:R-:W-:-:S13]  /*1350*/  FSETP.GT.AND P3, PT, R6, R13, PT ;  /* 0x0000000d0600720b */ /* 0x024fda0003f64000 */
[----:B------:R-:W-:Y:S05]  /*1360*/  @P3 BRA `(.L_x_18) ;  /* 0x00000000004c3947 */ /* 0x000fea0003800000 */
[----:B------:R-:W1:Y:S01]  /*1370*/  LDC.64 R4, c[0x0][0x3b8] ;  /* 0x0000ee00ff047b82 */ /* 0x000e620000000a00 */
[----:B------:R-:W-:Y:S02]  /*1380*/  IMAD.MOV.U32 R12, RZ, RZ, R6 ;  /* 0x000000ffff0c7224 */ /* 0x000fe400078e0006 */
[----:B------:R-:W-:-:S07]  /*1390*/  IMAD.MOV.U32 R11, RZ, RZ, RZ ;  /* 0x000000ffff0b7224 */ /* 0x000fce00078e00ff */
.L_x_19:
[----:B------:R-:W-:-:S06]  /*13a0*/  IMAD.WIDE.U32 R6, R11, 0x4, R18 ;  /* 0x000000040b067825 */ /* 0x000fcc00078e0012 */
[----:B------:R-:W2:Y:S02]  /*13b0*/  LDG.E R7, desc[UR36][R6.64] ;  /* 0x0000002406077981 */ /* 0x000ea4000c1e1900 */
[----:B--2---:R-:W-:-:S13]  /*13c0*/  FSETP.GEU.AND P3, PT, R12, R7, PT ;  /* 0x000000070c00720b */ /* 0x004fda0003f6e000 */
[----:B------:R-:W-:Y:S05]  /*13d0*/  @!P3 BRA `(.L_x_18) ;  /* 0x000000000030b947 */ /* 0x000fea0003800000 */
[----:B------:R-:W2:Y:S01]  /*13e0*/  LDCU UR4, c[0x0][0x3b0] ;  /* 0x00007600ff0477ac */ /* 0x000ea20008000800 */
[----:B------:R-:W-:-:S04]  /*13f0*/  IADD3 R11, PT, PT, R11, 0x1, RZ ;  /* 0x000000010b0b7810 */ /* 0x000fc80007ffe0ff */
[----:B--2---:R-:W-:-:S13]  /*1400*/  ISETP.NE.AND P3, PT, R11, UR4, PT ;  /* 0x000000040b007c0c */ /* 0x004fda000bf65270 */
[----:B------:R-:W-:Y:S05]  /*1410*/  @!P3 BREAK.RELIABLE B2 ;  /* 0x000000000002b942 */ /* 0x000fea0003800100 */
[----:B------:R-:W-:Y:S05]  /*1420*/  @!P3 BRA `(.L_x_11) ;  /* 0x000000080034b947 */ /* 0x000fea0003800000 */
[----:B------:R-:W-:Y:S02]  /*1430*/  IMAD.IADD R7, R14, 0x1, R11 ;  /* 0x000000010e077824 */ /* 0x000fe400078e020b */
[----:B------:R-:W-:-:S04]  /*1440*/  IMAD.WIDE.U32 R8, R11, 0x4, R16 ;  /* 0x000000040b087825 */ /* 0x000fc800078e0010 */
[----:B-1----:R-:W-:Y:S02]  /*1450*/  IMAD.WIDE.U32 R6, R7, 0x4, R4 ;  /* 0x0000000407067825 */ /* 0x002fe400078e0004 */
[----:B------:R-:W2:Y:S04]  /*1460*/  LDG.E R9, desc[UR36][R8.64] ;  /* 0x0000002408097981 */ /* 0x000ea8000c1e1900 */
[----:B------:R-:W2:Y:S02]  /*1470*/  LDG.E R12, desc[UR36][R6.64] ;  /* 0x00000024060c7981 */ /* 0x000ea4000c1e1900 */
[----:B--2---:R-:W-:-:S13]  /*1480*/  FSETP.GT.AND P3, PT, R12, R9, PT ;  /* 0x000000090c00720b */ /* 0x004fda0003f64000 */
[----:B------:R-:W-:Y:S05]  /*1490*/  @!P3 BRA `(.L_x_19) ;  /* 0xfffffffc00c0b947 */ /* 0x000fea000383ffff */
.L_x_18:
[----:B------:R-:W-:Y:S05]  /*14a0*/  BSYNC.RELIABLE B2 ;  /* 0x0000000000027941 */ /* 0x000fea0003800100 */
.L_x_17:
[----:B------:R-:W2:Y:S01]  /*14b0*/  LDCU UR4, c[0x0][0x3c0] ;  /* 0x00007800ff0477ac */ /* 0x000ea20008000800 */
[----:B------:R-:W-:-:S05]  /*14c0*/  VIADD R10, R10, 0x1 ;  /* 0x000000010a0a7836 */ /* 0x000fca0000000000 */
[----:B--2---:R-:W-:-:S13]  /*14d0*/  ISETP.NE.AND P3, PT, R10, UR4, PT ;  /* 0x000000040a007c0c */ /* 0x004fda000bf65270 */
[----:B------:R-:W-:Y:S05]  /*14e0*/  @P3 BRA `(.L_x_20) ;  /* 0xfffffffc00803947 */ /* 0x000fea000383ffff */
.L_x_16:
[----:B------:R-:W-:Y:S05]  /*14f0*/  @!P2 BRA `(.L_x_21) ;  /* 0x0000000400c8a947 */ /* 0x000fea0003800000 */
[----:B-12---:R-:W1:Y:S01]  /*1500*/  LDC R4, c[0x0][0x3b0] ;  /* 0x0000ec00ff047b82 */ /* 0x006e620000000800 */
[----:B------:R-:W-:Y:S02]  /*1510*/  MOV R5, RZ ;  /* 0x000000ff00057202 */ /* 0x000fe40000000f00 */
[----:B-1----:R-:W-:-:S13]  /*1520*/  ISETP.GE.U32.AND P2, PT, R4, 0x8, PT ;  /* 0x000000080400780c */ /* 0x002fda0003f46070 */
[----:B------:R-:W-:Y:S05]  /*1530*/  @!P2 BRA `(.L_x_22) ;  /* 0x0000000000b8a947 */ /* 0x000fea0003800000 */
[----:B------:R-:W-:Y:S01]  /*1540*/  BSSY.RECONVERGENT B2, `(.L_x_23) ;  /* 0x000002c000027945 */ /* 0x000fe20003800200 */
[----:B------:R-:W-:-:S07]  /*1550*/  IMAD.MOV.U32 R5, RZ, RZ, RZ ;  /* 0x000000ffff057224 */ /* 0x000fce00078e00ff */
.L_x_24:
[----:B0-----:R-:W-:Y:S01]  /*1560*/  IMAD.WIDE.U32 R6, R5, 0x4, R18 ;  /* 0x0000000405067825 */ /* 0x001fe200078e0012 */
[----:B----4-:R-:W0:Y:S04]  /*1570*/  LDC.64 R8, c[0x0][0x380] ;  /* 0x0000e000ff087b82 */ /* 0x010e280000000a00 */
[----:B------:R-:W2:Y:S01]  /*1580*/  LDG.E R15, desc[UR36][R6.64] ;  /* 0x00000024060f7981 */ /* 0x000ea2000c1e1900 */
[----:B------:R-:W-:Y:S02]  /*1590*/  IMAD R21, R3, R4, R5 ;  /* 0x0000000403157224 */ /* 0x000fe400078e0205 */
[----:B------:R-:W-:Y:S01]  /*15a0*/  IMAD.WIDE.U32 R10, R5, 0x4, R16 ;  /* 0x00000004050a7825 */ /* 0x000fe200078e0010 */
[----:B------:R-:W1:Y:S03]  /*15b0*/  LDC.64 R12, c[0x0][0x388] ;  /* 0x0000e200ff0c7b82 */ /* 0x000e660000000a00 */
[----:B0-----:R-:W-:-:S05]  /*15c0*/  IMAD.WIDE R8, R21, 0x4, R8 ;  /* 0x0000000415087825 */ /* 0x001fca00078e0208 */
[----:B--2---:R0:W-:Y:S04]  /*15d0*/  STG.E desc[UR36][R8.64], R15 ;  /* 0x0000000f08007986 */ /* 0x0041e8000c101924 */
[----:B------:R-:W2:Y:S01]  /*15e0*/  LDG.E R27, desc[UR36][R10.64] ;  /* 0x000000240a1b7981 */ /* 0x000ea2000c1e1900 */
[----:B-1----:R-:W-:-:S05]  /*15f0*/  IMAD.WIDE R12, R21, 0x4, R12 ;  /* 0x00000004150c7825 */ /* 0x002fca00078e020c */
[----:B--2---:R1:W-:Y:S04]  /*1600*/  STG.E desc[UR36][R12.64], R27 ;  /* 0x0000001b0c007986 */ /* 0x0043e8000c101924 */
[----:B------:R-:W2:Y:S04]  /*1610*/  LDG.E R21, desc[UR36][R6.64+0x4] ;  /* 0x0000042406157981 */ /* 0x000ea8000c1e1900 */
[----:B--2---:R2:W-:Y:S04]  /*1620*/  STG.E desc[UR36][R8.64+0x4], R21 ;  /* 0x0000041508007986 */ /* 0x0045e8000c101924 */
[----:B------:R-:W3:Y:S04]  /*1630*/  LDG.E R29, desc[UR36][R10.64+0x4] ;  /* 0x000004240a1d7981 */ /* 0x000ee8000c1e1900 */
[----:B---3--:R3:W-:Y:S04]  /*1640*/  STG.E desc[UR36][R12.64+0x4], R29 ;  /* 0x0000041d0c007986 */ /* 0x0087e8000c101924 */
[----:B------:R-:W4:Y:S04]  /*1650*/  LDG.E R31, desc[UR36][R6.64+0x8] ;  /* 0x00000824061f7981 */ /* 0x000f28000c1e1900 */
[----:B----4-:R4:W-:Y:S04]  /*1660*/  STG.E desc[UR36][R8.64+0x8], R31 ;  /* 0x0000081f08007986 */ /* 0x0109e8000c101924 */
[----:B0-----:R-:W5:Y:S04]  /*1670*/  LDG.E R15, desc[UR36][R10.64+0x8] ;  /* 0x000008240a0f7981 */ /* 0x001f68000c1e1900 */
[----:B-----5:R0:W-:Y:S04]  /*1680*/  STG.E desc[UR36][R12.64+0x8], R15 ;  /* 0x0000080f0c007986 */ /* 0x0201e8000c101924 */
[----:B------:R-:W5:Y:S04]  /*1690*/  LDG.E R33, desc[UR36][R6.64+0xc] ;  /* 0x00000c2406217981 */ /* 0x000f68000c1e1900 */
[----:B-----5:R5:W-:Y:S04]  /*16a0*/  STG.E desc[UR36][R8.64+0xc], R33 ;  /* 0x00000c2108007986 */ /* 0x020be8000c101924 */
[----:B-1----:R-:W2:Y:S04]  /*16b0*/  LDG.E R27, desc[UR36][R10.64+0xc] ;  /* 0x00000c240a1b7981 */ /* 0x002ea8000c1e1900 */
[----:B--2---:R1:W-:Y:S04]  /*16c0*/  STG.E desc[UR36][R12.64+0xc], R27 ;  /* 0x00000c1b0c007986 */ /* 0x0043e8000c101924 */
[----:B------:R-:W2:Y:S04]  /*16d0*/  LDG.E R21, desc[UR36][R6.64+0x10] ;  /* 0x0000102406157981 */ /* 0x000ea8000c1e1900 */
[----:B--2---:R2:W-:Y:S04]  /*16e0*/  STG.E desc[UR36][R8.64+0x10], R21 ;  /* 0x0000101508007986 */ /* 0x0045e8000c101924 */
[----:B---3--:R-:W3:Y:S04]  /*16f0*/  LDG.E R29, desc[UR36][R10.64+0x10] ;  /* 0x000010240a1d7981 */ /* 0x008ee8000c1e1900 */
[----:B---3--:R3:W-:Y:S04]  /*1700*/  STG.E desc[UR36][R12.64+0x10], R29 ;  /* 0x0000101d0c007986 */ /* 0x0087e8000c101924 */
[----:B----4-:R-:W4:Y:S04]  /*1710*/  LDG.E R31, desc[UR36][R6.64+0x14] ;  /* 0x00001424061f7981 */ /* 0x010f28000c1e1900 */
[----:B----4-:R4:W-:Y:S04]  /*1720*/  STG.E desc[UR36][R8.64+0x14], R31 ;  /* 0x0000141f08007986 */ /* 0x0109e8000c101924 */
[----:B0-----:R-:W5:Y:S04]  /*1730*/  LDG.E R15, desc[UR36][R10.64+0x14] ;  /* 0x000014240a0f7981 */ /* 0x001f68000c1e1900 */
[----:B-----5:R4:W-:Y:S04]  /*1740*/  STG.E desc[UR36][R12.64+0x14], R15 ;  /* 0x0000140f0c007986 */ /* 0x0209e8000c101924 */
[----:B------:R-:W5:Y:S04]  /*1750*/  LDG.E R33, desc[UR36][R6.64+0x18] ;  /* 0x0000182406217981 */ /* 0x000f68000c1e1900 */
[----:B-----5:R4:W-:Y:S04]  /*1760*/  STG.E desc[UR36][R8.64+0x18], R33 ;  /* 0x0000182108007986 */ /* 0x0209e8000c101924 */
[----:B-1----:R-:W5:Y:S04]  /*1770*/  LDG.E R27, desc[UR36][R10.64+0x18] ;  /* 0x000018240a1b7981 */ /* 0x002f68000c1e1900 */
[----:B-----5:R4:W-:Y:S04]  /*1780*/  STG.E desc[UR36][R12.64+0x18], R27 ;  /* 0x0000181b0c007986 */ /* 0x0209e8000c101924 */
[----:B--2---:R-:W2:Y:S04]  /*1790*/  LDG.E R21, desc[UR36][R6.64+0x1c] ;  /* 0x00001c2406157981 */ /* 0x004ea8000c1e1900 */
[----:B--2---:R4:W-:Y:S04]  /*17a0*/  STG.E desc[UR36][R8.64+0x1c], R21 ;  /* 0x00001c1508007986 */ /* 0x0049e8000c101924 */
[----:B---3--:R-:W2:Y:S01]  /*17b0*/  LDG.E R29, desc[UR36][R10.64+0x1c] ;  /* 0x00001c240a1d7981 */ /* 0x008ea2000c1e1900 */
[----:B------:R-:W-:-:S05]  /*17c0*/  VIADD R5, R5, 0x8 ;  /* 0x0000000805057836 */ /* 0x000fca0000000000 */
[----:B------:R-:W-:Y:S01]  /*17d0*/  ISETP.NE.AND P2, PT, R5, UR51, PT ;  /* 0x0000003305007c0c */ /* 0x000fe2000bf45270 */
[----:B--2---:R4:W-:-:S12]  /*17e0*/  STG.E desc[UR36][R12.64+0x1c], R29 ;  /* 0x00001c1d0c007986 */ /* 0x0049d8000c101924 */
[----:B------:R-:W-:Y:S05]  /*17f0*/  @P2 BRA `(.L_x_24) ;  /* 0xfffffffc00582947 */ /* 0x000fea000383ffff */
[----:B------:R-:W-:Y:S05]  /*1800*/  BSYNC.RECONVERGENT B2 ;  /* 0x0000000000027941 */ /* 0x000fea0003800200 */
.L_x_23:
[----:B------:R-:W-:-:S07]  /*1810*/  MOV R5, UR51 ;  /* 0x0000003300057c02 */ /* 0x000fce0008000f00 */
.L_x_22:
[----:B0---4-:R-:W0:Y:S02]  /*1820*/  LDC R8, c[0x0][0x3b0] ;  /* 0x0000ec00ff087b82 */ /* 0x011e240000000800 */
[----:B0-----:R-:W-:-:S04]  /*1830*/  LOP3.LUT R6, R8, 0x7, RZ, 0xc0, !PT ;  /* 0x0000000708067812 */ /* 0x001fc800078ec0ff */
[----:B------:R-:W-:-:S13]  /*1840*/  ISETP.NE.AND P2, PT, R6, RZ, PT ;  /* 0x000000ff0600720c */ /* 0x000fda0003f45270 */
[----:B------:R-:W-:Y:S05]  /*1850*/  @!P2 BRA `(.L_x_21) ;  /* 0x0000000000f0a947 */ /* 0x000fea0003800000 */
[----:B------:R-:W-:Y:S01]  /*1860*/  VIADD R6, R6, 0xffffffff ;  /* 0xffffffff06067836 */ /* 0x000fe20000000000 */
[----:B------:R-:W-:-:S04]  /*1870*/  LOP3.LUT R20, R8, 0x3, RZ, 0xc0, !PT ;  /* 0x0000000308147812 */ /* 0x000fc800078ec0ff */
[----:B------:R-:W-:Y:S02]  /*1880*/  ISETP.GE.U32.AND P2, PT, R6, 0x3, PT ;  /* 0x000000030600780c */ /* 0x000fe40003f46070 */
[----:B------:R-:W-:-:S11]  /*1890*/  ISETP.NE.AND P3, PT, R20, RZ, PT ;  /* 0x000000ff1400720c */ /* 0x000fd60003f65270 */
[----:B------:R-:W-:Y:S05]  /*18a0*/  @!P2 BRA `(.L_x_25) ;  /* 0x000000000060a947 */ /* 0x000fea0003800000 */
[----:B------:R-:W-:Y:S01]  /*18b0*/  IMAD.WIDE.U32 R6, R5, 0x4, R18 ;  /* 0x0000000405067825 */ /* 0x000fe200078e0012 */
[----:B------:R-:W0:Y:S04]  /*18c0*/  LDC.64 R10, c[0x0][0x380] ;  /* 0x0000e000ff0a7b82 */ /* 0x000e280000000a00 */
        /* <DEDUP_REMOVED lines=13> */
[----:B------:R-:W3:Y:S04]  /*19a0*/  LDG.E R31, desc[UR36][R6.64+0x8] ;  /* 0x00000824061f7981 */ /* 0x000ee8000c1e1900 */
[----:B---3--:R2:W-:Y:S04]  /*19b0*/  STG.E desc[UR36][R10.64+0x8], R31 ;  /* 0x0000081f0a007986 */ /* 0x0085e8000c101924 */
[----:B0-----:R-:W3:Y:S04]  /*19c0*/  LDG.E R9, desc[UR36][R12.64+0x8] ;  /* 0x000008240c097981 */ /* 0x001ee8000c1e1900 */
[----:B---3--:R2:W-:Y:S04]  /*19d0*/  STG.E desc[UR36][R14.64+0x8], R9 ;  /* 0x000008090e007986 */ /* 0x0085e8000c101924 */
[----:B------:R-:W3:Y:S04]  /*19e0*/  LDG.E R33, desc[UR36][R6.64+0xc] ;  /* 0x00000c2406217981 */ /* 0x000ee8000c1e1900 */
[----:B---3--:R2:W-:Y:S04]  /*19f0*/  STG.E desc[UR36][R10.64+0xc], R33 ;  /* 0x00000c210a007986 */ /* 0x0085e8000c101924 */
[----:B-1----:R-:W3:Y:S01]  /*1a00*/  LDG.E R27, desc[UR36][R12.64+0xc] ;  /* 0x00000c240c1b7981 */ /* 0x002ee2000c1e1900 */
[----:B------:R-:W-:-:S03]  /*1a10*/  VIADD R5, R5, 0x4 ;  /* 0x0000000405057836 */ /* 0x000fc60000000000 */
[----:B---3--:R2:W-:Y:S04]  /*1a20*/  STG.E desc[UR36][R14.64+0xc], R27 ;  /* 0x00000c1b0e007986 */ /* 0x0085e8000c101924 */
.L_x_25:
[----:B------:R-:W-:Y:S05]  /*1a30*/  @!P3 BRA `(.L_x_21) ;  /* 0x000000000078b947 */ /* 0x000fea0003800000 */
[----:B------:R-:W-:Y:S01]  /*1a40*/  ISETP.NE.AND P2, PT, R20, 0x1, PT ;  /* 0x000000011400780c */ /* 0x000fe20003f45270 */
[----:B--2---:R-:W0:Y:S08]  /*1a50*/  LDC.64 R10, c[0x0][0x380] ;  /* 0x0000e000ff0a7b82 */ /* 0x004e300000000a00 */
[----:B------:R-:W1:Y:S04]  /*1a60*/  LDC.64 R14, c[0x0][0x388] ;  /* 0x0000e200ff0e7b82 */ /* 0x000e680000000a00 */
[----:B------:R-:W-:-:S05]  /*1a70*/  @P2 IMAD.WIDE.U32 R6, R5, 0x4, R18 ;  /* 0x0000000405062825 */ /* 0x000fca00078e0012 */
[----:B------:R-:W2:Y:S01]  /*1a80*/  @P2 LDG.E R9, desc[UR36][R6.64] ;  /* 0x0000002406092981 */ /* 0x000ea2000c1e1900 */
[----:B------:R-:W-:Y:S02]  /*1a90*/  @P2 IMAD R21, R3, R4, R5 ;  /* 0x0000000403152224 */ /* 0x000fe400078e0205 */
[----:B------:R-:W-:-:S04]  /*1aa0*/  @P2 IMAD.WIDE.U32 R12, R5, 0x4, R16 ;  /* 0x00000004050c2825 */ /* 0x000fc800078e0010 */
[----:B0-----:R-:W-:-:S05]  /*1ab0*/  @P2 IMAD.WIDE R10, R21, 0x4, R10 ;  /* 0x00000004150a2825 */ /* 0x001fca00078e020a */
[----:B--2---:R0:W-:Y:S04]  /*1ac0*/  @P2 STG.E desc[UR36][R10.64], R9 ;  /* 0x000000090a002986 */ /* 0x0041e8000c101924 */
[----:B------:R-:W2:Y:S01]  /*1ad0*/  @P2 LDG.E R27, desc[UR36][R12.64] ;  /* 0x000000240c1b2981 */ /* 0x000ea2000c1e1900 */
[----:B-1----:R-:W-:Y:S01]  /*1ae0*/  @P2 IMAD.WIDE R14, R21, 0x4, R14 ;  /* 0x00000004150e2825 */ /* 0x002fe200078e020e */
[----:B------:R-:W-:Y:S01]  /*1af0*/  LOP3.LUT R8, R8, 0x1, RZ, 0xc0, !PT ;  /* 0x0000000108087812 */ /* 0x000fe200078ec0ff */
[----:B------:R-:W1:Y:S03]  /*1b00*/  LDC.64 R20, c[0x0][0x380] ;  /* 0x0000e000ff147b82 */ /* 0x000e660000000a00 */
[----:B--2---:R2:W-:Y:S04]  /*1b10*/  @P2 STG.E desc[UR36][R14.64], R27 ;  /* 0x0000001b0e002986 */ /* 0x0045e8000c101924 */
[----:B------:R-:W3:Y:S01]  /*1b20*/  @P2 LDG.E R29, desc[UR36][R6.64+0x4] ;  /* 0x00000424061d2981 */ /* 0x000ee2000c1e1900 */
[----:B------:R-:W-:-:S02]  /*1b30*/  ISETP.NE.AND P3, PT, R8, RZ, PT ;  /* 0x000000ff0800720c */ /* 0x000fc40003f65270 */
[----:B------:R-:W-:Y:S01]  /*1b40*/  @P2 IADD3 R5, PT, PT, R5, 0x2, RZ ;  /* 0x0000000205052810 */ /* 0x000fe20007ffe0ff */
[----:B---3--:R3:W-:Y:S04]  /*1b50*/  @P2 STG.E desc[UR36][R10.64+0x4], R29 ;  /* 0x0000041d0a002986 */ /* 0x0087e8000c101924 */
[----:B------:R-:W4:Y:S06]  /*1b60*/  @P2 LDG.E R31, desc[UR36][R12.64+0x4] ;  /* 0x000004240c1f2981 */ /* 0x000f2c000c1e1900 */
[----:B0-----:R-:W-:-:S04]  /*1b70*/  @P3 IMAD.WIDE.U32 R8, R5, 0x4, R18 ;  /* 0x0000000405083825 */ /* 0x001fc800078e0012 */
[----:B--2---:R-:W-:Y:S01]  /*1b80*/  @P3 IMAD R27, R3, R4, R5 ;  /* 0x00000004031b3224 */ /* 0x004fe200078e0205 */
[----:B---3--:R-:W0:Y:S01]  /*1b90*/  LDC.64 R10, c[0x0][0x388] ;  /* 0x0000e200ff0a7b82 */ /* 0x008e220000000a00 */
[----:B----4-:R3:W-:Y:S04]  /*1ba0*/  @P2 STG.E desc[UR36][R14.64+0x4], R31 ;  /* 0x0000041f0e002986 */ /* 0x0107e8000c101924 */
[----:B------:R-:W2:Y:S01]  /*1bb0*/  @P3 LDG.E R9, desc[UR36][R8.64] ;  /* 0x0000002408093981 */ /* 0x000ea2000c1e1900 */
[----:B-1----:R-:W-:-:S04]  /*1bc0*/  @P3 IMAD.WIDE R6, R27, 0x4, R20 ;  /* 0x000000041b063825 */ /* 0x002fc800078e0214 */
[----:B------:R-:W-:Y:S01]  /*1bd0*/  @P3 IMAD.WIDE.U32 R4, R5, 0x4, R16 ;  /* 0x0000000405043825 */ /* 0x000fe200078e0010 */
[----:B--2---:R3:W-:Y:S05]  /*1be0*/  @P3 STG.E desc[UR36][R6.64], R9 ;  /* 0x0000000906003986 */ /* 0x0047ea000c101924 */
[----:B------:R-:W2:Y:S01]  /*1bf0*/  @P3 LDG.E R5, desc[UR36][R4.64] ;  /* 0x0000002404053981 */ /* 0x000ea2000c1e1900 */
[----:B0-----:R-:W-:-:S05]  /*1c00*/  @P3 IMAD.WIDE R10, R27, 0x4, R10 ;  /* 0x000000041b0a3825 */ /* 0x001fca00078e020a */
[----:B--2---:R3:W-:Y:S02]  /*1c10*/  @P3 STG.E desc[UR36][R10.64], R5 ;  /* 0x000000050a003986 */ /* 0x0047e4000c101924 */
.L_x_21:
[----:B-1-3--:R-:W1:Y:S01]  /*1c20*/  S2R R6, SR_LANEID ;  /* 0x0000000000067919 */ /* 0x00ae620000000000 */
[----:B------:R-:W-:Y:S01]  /*1c30*/  VOTEU.ANY UR4, UPT, PT ;  /* 0x0000000000047886 */ /* 0x000fe200038e0100 */
[----:B0-----:R-:W-:Y:S01]  /*1c40*/  IMAD.MOV.U32 R7, RZ, RZ, -0x1 ;  /* 0xffffffffff077424 */ /* 0x001fe200078e00ff */
[----:B------:R-:W-:Y:S01]  /*1c50*/  UFLO.U32 UR4, UR4 ;  /* 0x00000004000472bd */ /* 0x000fe200080e0000 */
[----:B--2---:R-:W0:Y:S03]  /*1c60*/  LDC.64 R4, c[0x0][0x3a0] ;  /* 0x0000e800ff047b82 */ /* 0x004e260000000a00 */
[----:B------:R-:W-:Y:S01]  /*1c70*/  CREDUX.MIN.S32 UR5, R7 ;  /* 0x00000000070572cc */ /* 0x000fe20000008200 */
[----:B------:R-:W-:-:S12]  /*1c80*/  HFMA2 R11, -RZ, RZ, 0, 5.9604644775390625e-08 ;  /* 0x00000001ff0b7431 */ /* 0x000fd800000001ff */
[----:B------:R-:W-:Y:S02]  /*1c90*/  IMAD.U32 R9, RZ, RZ, UR5 ;  /* 0x00000005ff097e24 */ /* 0x000fe4000f8e00ff */
[----:B0-----:R-:W-:Y:S01]  /*1ca0*/  IMAD.WIDE R4, R0, 0x4, R4 ;  /* 0x0000000400047825 */ /* 0x001fe200078e0204 */
[----:B-1----:R-:W-:Y:S02]  /*1cb0*/  ISETP.EQ.U32.AND P2, PT, R6, UR4, PT ;  /* 0x0000000406007c0c */ /* 0x002fe4000bf42070 */
[----:B------:R-:W0:Y:S11]  /*1cc0*/  LDC.64 R6, c[0x0][0x3a8] ;  /* 0x0000ea00ff067b82 */ /* 0x000e360000000a00 */
[----:B------:R3:W-:Y:S01]  /*1cd0*/  @P2 REDG.E.MIN.S32.STRONG.GPU desc[UR36][R4.64], R9 ;  /* 0x000000090400298e */ /* 0x0007e2000c92e324 */
[----:B0-----:R-:W-:-:S05]  /*1ce0*/  IMAD.WIDE R6, R3, 0x4, R6 ;  /* 0x0000000403067825 */ /* 0x001fca00078e0206 */
[----:B------:R3:W-:Y:S02]  /*1cf0*/  STG.E desc[UR36][R6.64], R11 ;  /* 0x0000000b06007986 */ /* 0x0007e4000c101924 */
.L_x_11:
[----:B------:R-:W-:Y:S05]  /*1d00*/  BSYNC.RECONVERGENT B1 ;  /* 0x0000000000017941 */ /* 0x000fea0003800200 */
.L_x_10:
[----:B------:R-:W4:Y:S01]  /*1d10*/  LDCU UR4, c[0x0][0x3e0] ;  /* 0x00007c00ff0477ac */ /* 0x000f220008000800 */
[----:B------:R-:W2:Y:S01]  /*1d20*/  LDCU UR5, c[0x0][0x3c4] ;  /* 0x00007880ff0577ac */ /* 0x000ea20008000800 */
[----:B----4-:R-:W-:Y:S02]  /*1d30*/  VIADD R3, R3, UR4 ;  /* 0x0000000403037c36 */ /* 0x010fe40008000000 */
[----:B--23--:R-:W-:-:S05]  /*1d40*/  IMAD.U32 R9, RZ, RZ, UR5 ;  /* 0x00000005ff097e24 */ /* 0x00cfca000f8e00ff */
[----:B------:R-:W-:-:S13]  /*1d50*/  ISETP.GE.AND P2, PT, R3, R9, PT ;  /* 0x000000090300720c */ /* 0x000fda0003f46270 */
[----:B------:R-:W-:Y:S05]  /*1d60*/  @!P2 BRA `(.L_x_26) ;  /* 0xffffffe800eca947 */ /* 0x000fea000383ffff */
.L_x_9:
[----:B------:R-:W-:Y:S05]  /*1d70*/  BSYNC.RECONVERGENT B0 ;  /* 0x0000000000007941 */ /* 0x000fea0003800200 */
.L_x_8:
[----:B------:R-:W-:Y:S05]  /*1d80*/  WARPSYNC.ALL ;  /* 0x0000000000007948 */ /* 0x000fea0003800000 */
[----:B------:R-:W-:Y:S05]  /*1d90*/  @P0 BRA `(.L_x_27) ;  /* 0x00000000001c0947 */ /* 0x000fea0003800000 */
[----:B-1----:R-:W1:Y:S01]  /*1da0*/  LDC.64 R4, c[0x0][0x3d8] ;  /* 0x0000f600ff047b82 */ /* 0x002e620000000a00 */
[----:B------:R-:W-:-:S05]  /*1db0*/  HFMA2 R3, -RZ, RZ, 0, 5.9604644775390625e-08 ;  /* 0x00000001ff037431 */ /* 0x000fca00000001ff */
[----:B-1----:R1:W-:Y:S02]  /*1dc0*/  REDG.E.ADD.STRONG.GPU desc[UR36][R4.64], R3 ;  /* 0x000000030400798e */ /* 0x0023e4000c12e124 */
.L_x_28:
[----:B------:R-:W-:Y:S05]  /*1dd0*/  YIELD ;  /* 0x0000000000007946 */ /* 0x000fea0003800000 */
[----:B-----5:R-:W2:Y:S02]  /*1de0*/  ATOMG.E.OR.STRONG.GPU PT, R0, desc[UR36][R4.64], RZ ;  /* 0x800000ff040079a8 */ /* 0x020ea4000b1ef124 */
[----:B--2---:R-:W-:-:S13]  /*1df0*/  ISETP.GE.AND P0, PT, R0, UR49, PT ;  /* 0x0000003100007c0c */ /* 0x004fda000bf06270 */
[----:B------:R-:W-:Y:S05]  /*1e00*/  @!P0 BRA `(.L_x_28) ;  /* 0xfffffffc00f08947 */ /* 0x000fea000383ffff */
.L_x_27:
[----:B------:R-:W-:Y:S01]  /*1e10*/  ISETP.NE.AND P0, PT, R2, RZ, PT ;  /* 0x000000ff0200720c */ /* 0x000fe20003f05270 */
[----:B------:R-:W-:Y:S05]  /*1e20*/  WARPSYNC.ALL ;  /* 0x0000000000007948 */ /* 0x000fea0003800000 */
[----:B------:R-:W-:Y:S06]  /*1e30*/  BAR.SYNC.DEFER_BLOCKING 0x0 ;  /* 0x0000000000007b1d */ /* 0x000fec0000010000 */
[----:B------:R-:W-:Y:S04]  /*1e40*/  BSSY.RECONVERGENT B0, `(.L_x_29) ;  /* 0x000008f000007945 */ /* 0x000fe80003800200 */
[----:B------:R-:W-:Y:S05]  /*1e50*/  @P0 BRA `(.L_x_30) ;  /* 0x0000000800340947 */ /* 0x000fea0003800000 */
[----:B-1----:R-:W1:Y:S02]  /*1e60*/  LDC.64 R4, c[0x0][0x3d8] ;  /* 0x0000f600ff047b82 */ /* 0x002e640000000a00 */
[----:B-1----:R1:W5:Y:S01]  /*1e70*/  ATOMG.E.EXCH.STRONG.GPU PT, RZ, desc[UR36][R4.64], RZ ;  /* 0x800000ff04ff79a8 */ /* 0x002362000c1ef124 */
[----:B------:R-:W-:Y:S01]  /*1e80*/  UISETP.GE.U32.AND UP0, UPT, UR46, 0xf, UPT ;  /* 0x0000000f2e00788c */ /* 0x000fe2000bf06070 */
[----:B------:R-:W-:-:S08]  /*1e90*/  UMOV UR4, URZ ;  /* 0x000000ff00047c82 */ /* 0x000fd00008000000 */
[----:B-1----:R-:W-:Y:S05]  /*1ea0*/  BRA.U !UP0, `(.L_x_31) ;  /* 0x0000000108e47547 */ /* 0x002fea000b800000 */
[----:B-----5:R-:W-:-:S07]  /*1eb0*/  IMAD.MOV.U32 R0, RZ, RZ, RZ ;  /* 0x000000ffff007224 */ /* 0x020fce00078e00ff */
.L_x_32:
[----:B0-----:R-:W-:Y:S01]  /*1ec0*/  MOV R7, UR48 ;  /* 0x0000003000077c02 */ /* 0x001fe20008000f00 */
[----:B------:R-:W-:Y:S01]  /*1ed0*/  IMAD.U32 R6, RZ, RZ, UR47 ;  /* 0x0000002fff067e24 */ /* 0x000fe2000f8e00ff */
[----:B---3--:R-:W0:Y:S03]  /*1ee0*/  LDC.64 R4, c[0x0][0x3a8] ;  /* 0x0000ea00ff047b82 */ /* 0x008e260000000a00 */
[----:B------:R-:W-:-:S05]  /*1ef0*/  IMAD.WIDE.U32 R6, R0, 0x4, R6 ;  /* 0x0000000400067825 */ /* 0x000fca00078e0006 */
[----:B------:R-:W0:Y:S02]  /*1f00*/  LDG.E R11, desc[UR36][R6.64] ;  /* 0x00000024060b7981 */ /* 0x000e24000c1e1900 */
[----:B0-----:R-:W-:-:S05]  /*1f10*/  IMAD.WIDE R10, R11, 0x4, R4 ;  /* 0x000000040b0a7825 */ /* 0x001fca00078e0204 */
[----:B------:R0:W-:Y:S04]  /*1f20*/  STG.E desc[UR36][R10.64], RZ ;  /* 0x000000ff0a007986 */ /* 0x0001e8000c101924 */
[----:B------:R-:W2:Y:S02]  /*1f30*/  LDG.E R13, desc[UR36][R6.64+0x4] ;  /* 0x00000424060d7981 */ /* 0x000ea4000c1e1900 */
[----:B--2---:R-:W-:-:S05]  /*1f40*/  IMAD.WIDE R12, R13, 0x4, R4 ;  /* 0x000000040d0c7825 */ /* 0x004fca00078e0204 */
[----:B------:R1:W-:Y:S04]  /*1f50*/  STG.E desc[UR36][R12.64], RZ ;  /* 0x000000ff0c007986 */ /* 0x0003e8000c101924 */
[----:B------:R-:W2:Y:S02]  /*1f60*/  LDG.E R15, desc[UR36][R6.64+0x8] ;  /* 0x00000824060f7981 */ /* 0x000ea4000c1e1900 */
[----:B--2---:R-:W-:-:S05]  /*1f70*/  IMAD.WIDE R14, R15, 0x4, R4 ;  /* 0x000000040f0e7825 */ /* 0x004fca00078e0204 */
[----:B------:R2:W-:Y:S04]  /*1f80*/  STG.E desc[UR36][R14.64], RZ ;  /* 0x000000ff0e007986 */ /* 0x0005e8000c101924 */
[----:B------:R-:W3:Y:S02]  /*1f90*/  LDG.E R21, desc[UR36][R6.64+0xc] ;  /* 0x00000c2406157981 */ /* 0x000ee4000c1e1900 */
[----:B---3--:R-:W-:-:S05]  /*1fa0*/  IMAD.WIDE R20, R21, 0x4, R4 ;  /* 0x0000000415147825 */ /* 0x008fca00078e0204 */
[----:B------:R3:W-:Y:S04]  /*1fb0*/  STG.E desc[UR36][R20.64], RZ ;  /* 0x000000ff14007986 */ /* 0x0007e8000c101924 */
[----:B------:R-:W0:Y:S02]  /*1fc0*/  LDG.E R3, desc[UR36][R6.64+0x10] ;  /* 0x0000102406037981 */ /* 0x000e24000c1e1900 */
[----:B0-----:R-:W-:-:S05]  /*1fd0*/  IMAD.WIDE R10, R3, 0x4, R4 ;  /* 0x00000004030a7825 */ /* 0x001fca00078e0204 */
[----:B------:R0:W-:Y:S04]  /*1fe0*/  STG.E desc[UR36][R10.64], RZ ;  /* 0x000000ff0a007986 */ /* 0x0001e8000c101924 */
[----:B------:R-:W1:Y:S02]  /*1ff0*/  LDG.E R3, desc[UR36][R6.64+0x14] ;  /* 0x0000142406037981 */ /* 0x000e64000c1e1900 */
[----:B-1----:R-:W-:-:S05]  /*2000*/  IMAD.WIDE R12, R3, 0x4, R4 ;  /* 0x00000004030c7825 */ /* 0x002fca00078e0204 */
        /* <DEDUP_REMOVED lines=28> */
[----:B------:R-:W2:Y:S01]  /*21d0*/  LDG.E R3, desc[UR36][R6.64+0x3c] ;  /* 0x00003c2406037981 */ /* 0x000ea2000c1e1900 */
[----:B------:R-:W-:Y:S01]  /*21e0*/  ULOP3.LUT UR4, UR42, 0xfffffff0, URZ, 0xc0, !UPT ;  /* 0xfffffff02a047892 */ /* 0x000fe2000f8ec0ff */
[----:B------:R-:W-:-:S05]  /*21f0*/  VIADD R0, R0, 0x10 ;  /* 0x0000001000007836 */ /* 0x000fca0000000000 */
[----:B------:R-:W-:Y:S01]  /*2200*/  ISETP.NE.AND P0, PT, R0, UR4, PT ;  /* 0x0000000400007c0c */ /* 0x000fe2000bf05270 */
[----:B--2---:R-:W-:-:S05]  /*2210*/  IMAD.WIDE R4, R3, 0x4, R4 ;  /* 0x0000000403047825 */ /* 0x004fca00078e0204 */
[----:B------:R3:W-:Y:S07]  /*2220*/  STG.E desc[UR36][R4.64], RZ ;  /* 0x000000ff04007986 */ /* 0x0007ee000c101924 */
[----:B------:R-:W-:Y:S05]  /*2230*/  @P0 BRA `(.L_x_32) ;  /* 0xfffffffc00200947 */ /* 0x000fea000383ffff */
.L_x_31:
[----:B------:R-:W-:-:S09]  /*2240*/  ULOP3.LUT UP0, URZ, UR42, 0xf, URZ, 0xc0, !UPT ;  /* 0x0000000f2aff7892 */ /* 0x000fd2000f80c0ff */
[----:B------:R-:W-:Y:S05]  /*2250*/  BRA.U !UP0, `(.L_x_30) ;  /* 0x0000000508347547 */ /* 0x000fea000b800000 */
[----:B------:R-:W-:-:S04]  /*2260*/  LOP3.LUT R3, R24, 0xf, RZ, 0xc0, !PT ;  /* 0x0000000f18037812 */ /* 0x000fc800078ec0ff */
[C---:B------:R-:W-:Y:S01]  /*2270*/  LOP3.LUT P2, RZ, R3.reuse, 0x7, RZ, 0xc0, !PT ;  /* 0x0000000703ff7812 */ /* 0x040fe2000784c0ff */
[----:B-----5:R-:W-:-:S05]  /*2280*/  VIADD R0, R3, 0xffffffff ;  /* 0xffffffff03007836 */ /* 0x020fca0000000000 */
[----:B------:R-:W-:-:S13]  /*2290*/  ISETP.GE.U32.AND P0, PT, R0, 0x7, PT ;  /* 0x000000070000780c */ /* 0x000fda0003f06070 */
[----:B------:R-:W-:Y:S05]  /*22a0*/  @!P0 BRA `(.L_x_33) ;  /* 0x0000000000748947 */ /* 0x000fea0003800000 */
[----:B------:R-:W-:Y:S01]  /*22b0*/  UIMAD.WIDE.U32 UR6, UR4, 0x4, UR40 ;  /* 0x00000004040678a5 */ /* 0x000fe2000f8e0028 */
[----:B0-----:R-:W0:Y:S05]  /*22c0*/  LDC.64 R6, c[0x0][0x3a8] ;  /* 0x0000ea00ff067b82 */ /* 0x001e2a0000000a00 */
[----:B---3--:R-:W-:Y:S01]  /*22d0*/  MOV R4, UR6 ;  /* 0x0000000600047c02 */ /* 0x008fe20008000f00 */
[----:B------:R-:W-:-:S05]  /*22e0*/  IMAD.U32 R5, RZ, RZ, UR7 ;  /* 0x00000007ff057e24 */ /* 0x000fca000f8e00ff */
        /* <DEDUP_REMOVED lines=22> */
[----:B------:R-:W-:Y:S01]  /*2450*/  UIADD3 UR4, UPT, UPT, UR4, 0x8, URZ ;  /* 0x0000000804047890 */ /* 0x000fe2000fffe0ff */
[----:B--2---:R-:W-:-:S05]  /*2460*/  IMAD.WIDE R6, R3, 0x4, R6 ;  /* 0x0000000403067825 */ /* 0x004fca00078e0206 */
[----:B------:R4:W-:Y:S06]  /*2470*/  STG.E desc[UR36][R6.64], RZ ;  /* 0x000000ff06007986 */ /* 0x0009ec000c101924 */
.L_x_33:
[----:B------:R-:W-:Y:S05]  /*2480*/  @!P2 BRA `(.L_x_30) ;  /* 0x0000000000a8a947 */ /* 0x000fea0003800000 */
[----:B------:R-:W-:-:S04]  /*2490*/  LOP3.LUT R0, R23, 0xffff, RZ, 0xc0, !PT ;  /* 0x0000ffff17007812 */ /* 0x000fc800078ec0ff */
[C---:B------:R-:W-:Y:S02]  /*24a0*/  LOP3.LUT R3, R0.reuse, 0x7, RZ, 0xc0, !PT ;  /* 0x0000000700037812 */ /* 0x040fe400078ec0ff */
[----:B------:R-:W-:-:S03]  /*24b0*/  LOP3.LUT R0, R0, 0x3, RZ, 0xc0, !PT ;  /* 0x0000000300007812 */ /* 0x000fc600078ec0ff */
[----:B------:R-:W-:Y:S01]  /*24c0*/  VIADD R3, R3, 0xffffffff ;  /* 0xffffffff03037836 */ /* 0x000fe20000000000 */
[----:B------:R-:W-:-:S04]  /*24d0*/  ISETP.NE.AND P2, PT, R0, RZ, PT ;  /* 0x000000ff0000720c */ /* 0x000fc80003f45270 */
[----:B------:R-:W-:-:S13]  /*24e0*/  ISETP.GE.U32.AND P0, PT, R3, 0x3, PT ;  /* 0x000000030300780c */ /* 0x000fda0003f06070 */
[----:B------:R-:W-:Y:S05]  /*24f0*/  @!P0 BRA `(.L_x_34) ;  /* 0x0000000000448947 */ /* 0x000fea0003800000 */
[----:B------:R-:W-:Y:S01]  /*2500*/  UIMAD.WIDE.U32 UR6, UR4, 0x4, UR40 ;  /* 0x00000004040678a5 */ /* 0x000fe2000f8e0028 */
[----:B---3--:R-:W1:Y:S05]  /*2510*/  LDC.64 R4, c[0x0][0x3a8] ;  /* 0x0000ea00ff047b82 */ /* 0x008e6a0000000a00 */
[----:B0---4-:R-:W-:Y:S01]  /*2520*/  MOV R14, UR6 ;  /* 0x00000006000e7c02 */ /* 0x011fe20008000f00 */
[----:B------:R-:W-:-:S05]  /*2530*/  IMAD.U32 R15, RZ, RZ, UR7 ;  /* 0x00000007ff0f7e24 */ /* 0x000fca000f8e00ff */
[----:B------:R-:W1:Y:S02]  /*2540*/  LDG.E R7, desc[UR36][R14.64] ;  /* 0x000000240e077981 */ /* 0x000e64000c1e1900 */
[----:B-1----:R-:W-:-:S05]  /*2550*/  IMAD.WIDE R6, R7, 0x4, R4 ;  /* 0x0000000407067825 */ /* 0x002fca00078e0204 */
[----:B------:R1:W-:Y:S04]  /*2560*/  STG.E desc[UR36][R6.64], RZ ;  /* 0x000000ff06007986 */ /* 0x0003e8000c101924 */
[----:B------:R-:W2:Y:S02]  /*2570*/  LDG.E R11, desc[UR36][R14.64+0x4] ;  /* 0x000004240e0b7981 */ /* 0x000ea4000c1e1900 */
[----:B--2---:R-:W-:-:S05]  /*2580*/  IMAD.WIDE R10, R11, 0x4, R4 ;  /* 0x000000040b0a7825 */ /* 0x004fca00078e0204 */
        /* <DEDUP_REMOVED lines=8> */
.L_x_34:
[----:B------:R-:W-:Y:S05]  /*2610*/  @!P2 BRA `(.L_x_30) ;  /* 0x000000000044a947 */ /* 0x000fea0003800000 */
[----:B------:R-:W-:Y:S01]  /*2620*/  UIMAD.WIDE.U32 UR4, UR4, 0x4, UR40 ;  /* 0x00000004040478a5 */ /* 0x000fe2000f8e0028 */
[----:B01--4-:R-:W0:Y:S05]  /*2630*/  LDC.64 R6, c[0x0][0x3a8] ;  /* 0x0000ea00ff067b82 */ /* 0x013e2a0000000a00 */
[----:B---3--:R-:W-:Y:S01]  /*2640*/  IMAD.U32 R10, RZ, RZ, UR4 ;  /* 0x00000004ff0a7e24 */ /* 0x008fe2000f8e00ff */
[----:B------:R-:W-:-:S05]  /*2650*/  MOV R11, UR5 ;  /* 0x00000005000b7c02 */ /* 0x000fca0008000f00 */
[----:B------:R-:W0:Y:S01]  /*2660*/  LDG.E R5, desc[UR36][R10.64] ;  /* 0x000000240a057981 */ /* 0x000e22000c1e1900 */
[----:B------:R-:W-:Y:S01]  /*2670*/  ISETP.NE.AND P0, PT, R0, 0x1, PT ;  /* 0x000000010000780c */ /* 0x000fe20003f05270 */
[----:B0-----:R-:W-:-:S05]  /*2680*/  IMAD.WIDE R4, R5, 0x4, R6 ;  /* 0x0000000405047825 */ /* 0x001fca00078e0206 */
[----:B------:R2:W-:Y:S07]  /*2690*/  STG.E desc[UR36][R4.64], RZ ;  /* 0x000000ff04007986 */ /* 0x0005ee000c101924 */
[----:B------:R-:W-:Y:S05]  /*26a0*/  @!P0 BRA `(.L_x_30) ;  /* 0x0000000000208947 */ /* 0x000fea0003800000 */
[----:B--2---:R-:W2:Y:S01]  /*26b0*/  LDG.E R5, desc[UR36][R10.64+0x4] ;  /* 0x000004240a057981 */ /* 0x004ea2000c1e1900 */
[----:B------:R-:W-:Y:S01]  /*26c0*/  ISETP.NE.AND P0, PT, R0, 0x2, PT ;  /* 0x000000020000780c */ /* 0x000fe20003f05270 */
[----:B--2---:R-:W-:-:S05]  /*26d0*/  IMAD.WIDE R4, R5, 0x4, R6 ;  /* 0x0000000405047825 */ /* 0x004fca00078e0206 */
[----:B------:R0:W-:Y:S07]  /*26e0*/  STG.E desc[UR36][R4.64], RZ ;  /* 0x000000ff04007986 */ /* 0x0001ee000c101924 */
[----:B------:R-:W-:Y:S05]  /*26f0*/  @!P0 BRA `(.L_x_30) ;  /* 0x00000000000c8947 */ /* 0x000fea0003800000 */
[----:B0-----:R-:W2:Y:S02]  /*2700*/  LDG.E R5, desc[UR36][R10.64+0x8] ;  /* 0x000008240a057981 */ /* 0x001ea4000c1e1900 */
[----:B--2---:R-:W-:-:S05]  /*2710*/  IMAD.WIDE R4, R5, 0x4, R6 ;  /* 0x0000000405047825 */ /* 0x004fca00078e0206 */
[----:B------:R0:W-:Y:S02]  /*2720*/  STG.E desc[UR36][R4.64], RZ ;  /* 0x000000ff04007986 */ /* 0x0001e4000c101924 */
.L_x_30:
[----:B------:R-:W-:Y:S05]  /*2730*/  BSYNC.RECONVERGENT B0 ;  /* 0x0000000000007941 */ /* 0x000fea0003800200 */
.L_x_29:
[----:B------:R-:W-:Y:S06]  /*2740*/  BAR.SYNC.DEFER_BLOCKING 0x0 ;  /* 0x0000000000007b1d */ /* 0x000fec0000010000 */
[----:B------:R-:W-:Y:S04]  /*2750*/  BSSY.RECONVERGENT B1, `(.L_x_35) ;  /* 0x0000218000017945 */ /* 0x000fe80003800200 */
[----:B------:R-:W-:Y:S05]  /*2760*/  @P1 BRA `(.L_x_36) ;  /* 0x0000002000581947 */ /* 0x000fea0003800000 */
[----:B01--4-:R-:W-:Y:S01]  /*2770*/  IMAD.MOV R7, RZ, RZ, -R25 ;  /* 0x000000ffff077224 */ /* 0x013fe200078e0a19 */
[----:B-----5:R-:W-:Y:S01]  /*2780*/  IADD3 R0, PT, PT, R2, -0x1, RZ ;  /* 0xffffffff02007810 */ /* 0x020fe20007ffe0ff */
[----:B------:R-:W-:Y:S01]  /*2790*/  IMAD.MOV R9, RZ, RZ, -R26 ;  /* 0x000000ffff097224 */ /* 0x000fe200078e0a1a */
[----:B--23--:R-:W-:Y:S01]  /*27a0*/  PRMT R4, RZ, 0x7610, R4 ;  /* 0x00007610ff047816 */ /* 0x00cfe20000000004 */
[----:B------:R-:W-:Y:S01]  /*27b0*/  IMAD.MOV.U32 R3, RZ, RZ, RZ ;  /* 0x000000ffff037224 */ /* 0x000fe200078e00ff */
[----:B------:R-:W-:Y:S01]  /*27c0*/  PRMT R7, R7, 0x7710, RZ ;  /* 0x0000771007077816 */ /* 0x000fe200000000ff */
[----:B------:R-:W-:Y:S01]  /*27d0*/  IMAD.MOV.U32 R10, RZ, RZ, R2 ;  /* 0x000000ffff0a7224 */ /* 0x000fe200078e0002 */
[----:B------:R-:W-:Y:S02]  /*27e0*/  PRMT R9, R9, 0x7710, RZ ;  /* 0x0000771009097816 */ /* 0x000fe400000000ff */
[C---:B------:R-:W-:Y:S02]  /*27f0*/  IADD3 R6, PT, PT, R0.reuse, R7, RZ ;  /* 0x0000000700067210 */ /* 0x040fe40007ffe0ff */
[----:B------:R-:W-:Y:S01]  /*2800*/  PRMT R5, RZ, 0x7610, R5 ;  /* 0x00007610ff057816 */ /* 0x000fe20000000005 */
[----:B------:R-:W-:-:S07]  /*2810*/  IMAD.IADD R7, R0, 0x1, R9 ;  /* 0x0000000100077824 */ /* 0x000fce00078e0209 */
.L_x_60:
[----:B------:R-:W0:Y:S01]  /*2820*/  LDCU.U16 UR4, c[0x0][0x3e0] ;  /* 0x00007c00ff0477ac */ /* 0x000e220008000400 */
[----:B------:R-:W1:Y:S01]  /*2830*/  LDC R8, c[0x0][0x3e0] ;  /* 0x0000f800ff087b82 */ /* 0x000e620000000800 */
[----:B------:R-:W-:Y:S01]  /*2840*/  ISETP.GT.AND P0, PT, R10, UR46, PT ;  /* 0x0000002e0a007c0c */ /* 0x000fe2000bf04270 */
[----:B------:R-:W-:Y:S01]  /*2850*/  BSSY.RECONVERGENT B0, `(.L_x_37) ;  /* 0x00001fd000007945 */ /* 0x000fe20003800200 */
[----:B------:R-:W-:Y:S02]  /*2860*/  PRMT R9, R7, 0x9910, RZ ;  /* 0x0000991007097816 */ /* 0x000fe400000000ff */
[----:B------:R-:W-:Y:S02]  /*2870*/  PRMT R14, R4, 0x9910, RZ ;  /* 0x00009910040e7816 */ /* 0x000fe400000000ff */
[----:B------:R-:W-:Y:S02]  /*2880*/  PRMT R12, R6, 0x9910, RZ ;  /* 0x00009910060c7816 */ /* 0x000fe400000000ff */
[----:B------:R-:W-:Y:S01]  /*2890*/  PRMT R25, R5, 0x9910, RZ ;  /* 0x0000991005197816 */ /* 0x000fe200000000ff */
[----:B0-----:R-:W-:-:S06]  /*28a0*/  UPRMT UR4, UR4, 0x9910, URZ ;  /* 0x0000991004047896 */ /* 0x001fcc00080000ff */
[----:B------:R-:W-:Y:S02]  /*28b0*/  IMAD R11, R14, UR4, R9 ;  /* 0x000000040e0b7c24 */ /* 0x000fe4000f8e0209 */
[----:B------:R-:W-:Y:S01]  /*28c0*/  IMAD R25, R25, UR4, R12 ;  /* 0x0000000419197c24 */ /* 0x000fe2000f8e020c */
[----:B------:R-:W-:Y:S06]  /*28d0*/  @!P0 BRA `(.L_x_38) ;  /* 0x0000001c00d08947 */ /* 0x000fec0003800000 */
[----:B------:R-:W-:Y:S01]  /*28e0*/  IMAD.MOV.U32 R15, RZ, RZ, 0x4 ;  /* 0x00000004ff0f7424 */ /* 0x000fe200078e00ff */
[----:B------:R-:W0:Y:S03]  /*28f0*/  LDC.64 R12, c[0x0][0x3a8] ;  /* 0x0000ea00ff0c7b82 */ /* 0x000e260000000a00 */
[----:B------:R-:W-:-:S05]  /*2900*/  IMAD.WIDE R14, R10, R15, UR40 ;  /* 0x000000280a0e7e25 */ /* 0x000fca000f8e020f */
[----:B------:R-:W0:Y:S02]  /*2910*/  LDG.E R9, desc[UR36][R14.64] ;  /* 0x000000240e097981 */ /* 0x000e24000c1e1900 */
[----:B0-----:R-:W-:-:S06]  /*2920*/  IMAD.WIDE R20, R9, 0x4, R12 ;  /* 0x0000000409147825 */ /* 0x001fcc00078e020c */
[----:B------:R-:W2:Y:S01]  /*2930*/  LDG.E R20, desc[UR36][R20.64] ;  /* 0x0000002414147981 */ /* 0x000ea2000c1e1900 */
[----:B------:R-:W-:Y:S02]  /*2940*/  IADD3 R26, PT, PT, R0, -UR46, RZ ;  /* 0x8000002e001a7c10 */ /* 0x000fe4000fffe0ff */
[----:B------:R-:W-:Y:S02]  /*2950*/  LOP3.LUT R10, R11, 0x7, RZ, 0xc0, !PT ;  /* 0x000000070b0a7812 */ /* 0x000fe400078ec0ff */
[----:B------:R-:W-:Y:S01]  /*2960*/  LOP3.LUT R11, R25, 0xf, RZ, 0xc0, !PT ;  /* 0x0000000f190b7812 */ /* 0x000fe200078ec0ff */
[----:B-1----:R-:W-:Y:S01]  /*2970*/  IMAD R26, R3, R8, R26 ;  /* 0x00000008031a7224 */ /* 0x002fe200078e021a */
[----:B--2---:R-:W-:-:S13]  /*2980*/  ISETP.NE.AND P0, PT, R20, 0x1, PT ;  /* 0x000000011400780c */ /* 0x004fda0003f05270 */
[----:B------:R-:W-:Y:S05]  /*2990*/  @P0 BRA `(.L_x_39) ;  /* 0x0000000c00dc0947 */ /* 0x000fea0003800000 */
[----:B------:R-:W-:Y:S01]  /*29a0*/  IMAD R30, R3, R8, R0 ;  /* 0x00000008031e7224 */ /* 0x000fe200078e0200 */
[----:B------:R-:W-:Y:S01]  /*29b0*/  BSSY.RECONVERGENT B2, `(.L_x_40) ;  /* 0x00000ef000027945 */ /* 0x000fe20003800200 */
[----:B------:R-:W-:-:S03]  /*29c0*/  IMAD.MOV.U32 R31, RZ, RZ, -0x1 ;  /* 0xffffffffff1f7424 */ /* 0x000fc600078e00ff */
[----:B------:R-:W-:-:S13]  /*29d0*/  ISETP.GT.AND P0, PT, R30, UR46, PT ;  /* 0x0000002e1e007c0c */ /* 0x000fda000bf04270 */
[----:B------:R-:W-:Y:S05]  /*29e0*/  @!P0 BRA `(.L_x_41) ;  /* 0x0000000c00ac8947 */ /* 0x000fea0003800000 */
[C---:B------:R-:W-:Y:S01]  /*29f0*/  VIADD R14, R26.reuse, 0xffffffff ;  /* 0xffffffff1a0e7836 */ /* 0x040fe20000000000 */
[----:B------:R-:W-:Y:S01]  /*2a00*/  BSSY.RECONVERGENT B3, `(.L_x_42) ;  /* 0x000006e000037945 */ /* 0x000fe20003800200 */
[----:B------:R-:W-:Y:S01]  /*2a10*/  HFMA2 R31, -RZ, RZ, 0, 0 ;  /* 0x00000000ff1f7431 */ /* 0x000fe200000001ff */
[----:B------:R-:W-:Y:S02]  /*2a20*/  LOP3.LUT P0, RZ, R26, 0xf, RZ, 0xc0, !PT ;  /* 0x0000000f1aff7812 */ /* 0x000fe4000780c0ff */
[----:B------:R-:W-:-:S13]  /*2a30*/  ISETP.GE.U32.AND P1, PT, R14, 0xf, PT ;  /* 0x0000000f0e00780c */ /* 0x000fda0003f26070 */
[----:B------:R-:W-:Y:S05]  /*2a40*/  @!P1 BRA `(.L_x_43) ;  /* 0x0000000400a49947 */ /* 0x000fea0003800000 */
[----:B------:R-:W-:Y:S01]  /*2a50*/  LOP3.LUT R32, R26, 0xfffffff0, RZ, 0xc0, !PT ;  /* 0xfffffff01a207812 */ /* 0x000fe200078ec0ff */
[----:B------:R-:W-:Y:S02]  /*2a60*/  IMAD.MOV.U32 R31, RZ, RZ, RZ ;  /* 0x000000ffff1f7224 */ /* 0x000fe400078e00ff */
[----:B------:R-:W-:-:S07]  /*2a70*/  IMAD.MOV.U32 R25, RZ, RZ, RZ ;  /* 0x000000ffff197224 */ /* 0x000fce00078e00ff */
.L_x_44:
[----:B------:R-:W-:-:S05]  /*2a80*/  MOV R21, 0x4 ;  /* 0x0000000400157802 */ /* 0x000fca0000000f00 */
[----:B------:R-:W-:-:S05]  /*2a90*/  IMAD.WIDE R20, R30, R21, UR40 ;  /* 0x000000281e147e25 */ /* 0x000fca000f8e0215 */
[----:B------:R-:W2:Y:S04]  /*2aa0*/  LDG.E R15, desc[UR36][R20.64] ;  /* 0x00000024140f7981 */ /* 0x000ea8000c1e1900 */
[----:B------:R-:W3:Y:S04]  /*2ab0*/  LDG.E R37, desc[UR36][R20.64+-0x4] ;  /* 0xfffffc2414257981 */ /* 0x000ee8000c1e1900 */
[----:B------:R-:W4:Y:S04]  /*2ac0*/  LDG.E R35, desc[UR36][R20.64+-0x8] ;  /* 0xfffff82414237981 */ /* 0x000f28000c1e1900 */
[----:B------:R-:W5:Y:S04]  /*2ad0*/  LDG.E R26, desc[UR36][R20.64+-0xc] ;  /* 0xfffff424141a7981 */ /* 0x000f68000c1e1900 */
[----:B------:R-:W5:Y:S04]  /*2ae0*/  LDG.E R29, desc[UR36][R20.64+-0x10] ;  /* 0xfffff024141d7981 */ /* 0x000f68000c1e1900 */
[----:B------:R-:W5:Y:S01]  /*2af0*/  LDG.E R27, desc[UR36][R20.64+-0x14] ;  /* 0xffffec24141b7981 */ /* 0x000f62000c1e1900 */
[----:B--2---:R-:W-:-:S04]  /*2b00*/  IMAD.WIDE R14, R15, 0x4, R12 ;  /* 0x000000040f0e7825 */ /* 0x004fc800078e020c */
[--C-:B---3--:R-:W-:Y:S02]  /*2b10*/  IMAD.WIDE R36, R37, 0x4, R12.reuse ;  /* 0x0000000425247825 */ /* 0x108fe400078e020c */
[----:B------:R-:W2:Y:S04]  /*2b20*/  LDG.E R14, desc[UR36][R14.64] ;  /* 0x000000240e0e7981 */ /* 0x000ea8000c1e1900 */
[----:B------:R5:W3:Y:S04]  /*2b30*/  LDG.E R33, desc[UR36][R36.64] ;  /* 0x0000002424217981 */ /* 0x000ae8000c1e1900 */
[----:B------:R-:W3:Y:S01]  /*2b40*/  LDG.E R15, desc[UR36][R20.64+-0x18] ;  /* 0xffffe824140f7981 */ /* 0x000ee2000c1e1900 */
[----:B----4-:R-:W-:-:S04]  /*2b50*/  IMAD.WIDE R34, R35, 0x4, R12 ;  /* 0x0000000423227825 */ /* 0x010fc800078e020c */
[--C-:B-----5:R-:W-:Y:S02]  /*2b60*/  IMAD.WIDE R36, R26, 0x4, R12.reuse ;  /* 0x000000041a247825 */ /* 0x120fe400078e020c */
[----:B------:R-:W4:Y:S04]  /*2b70*/  LDG.E R34, desc[UR36][R34.64] ;  /* 0x0000002422227981 */ /* 0x000f28000c1e1900 */
[----:B------:R-:W5:Y:S01]  /*2b80*/  LDG.E R35, desc[UR36][R36.64] ;  /* 0x0000002424237981 */ /* 0x000f62000c1e1900 */
[----:B------:R-:W-:-:S06]  /*2b90*/  IMAD.WIDE R28, R29, 0x4, R12 ;  /* 0x000000041d1c7825 */ /* 0x000fcc00078e020c */
[----:B------:R-:W4:Y:S04]  /*2ba0*/  LDG.E R28, desc[UR36][R28.64] ;  /* 0x000000241c1c7981 */ /* 0x000f28000c1e1900 */
[----:B------:R-:W4:Y:S04]  /*2bb0*/  LDG.E R37, desc[UR36][R20.64+-0x1c] ;  /* 0xffffe42414257981 */ /* 0x000f28000c1e1900 */
[----:B------:R-:W4:Y:S01]  /*2bc0*/  LDG.E R29, desc[UR36][R20.64+-0x34] ;  /* 0xffffcc24141d7981 */ /* 0x000f22000c1e1900 */
[----:B--2---:R-:W-:Y:S02]  /*2bd0*/  ISETP.NE.AND P1, PT, R14, 0x1, PT ;  /* 0x000000010e00780c */ /* 0x004fe40003f25270 */
[----:B---3--:R-:W-:Y:S01]  /*2be0*/  ISETP.NE.AND P2, PT, R33, 0x1, PT ;  /* 0x000000012100780c */ /* 0x008fe20003f45270 */
[----:B------:R-:W-:-:S02]  /*2bf0*/  VIADD R33, R31, 0x1 ;  /* 0x000000011f217836 */ /* 0x000fc40000000000 */
[----:B------:R-:W-:-:S08]  /*2c00*/  IMAD.WIDE R14, R15, 0x4, R12 ;  /* 0x000000040f0e7825 */ /* 0x000fd000078e020c */
[----:B------:R-:W-:Y:S01]  /*2c10*/  @P1 IMAD.MOV R33, RZ, RZ, R31 ;  /* 0x000000ffff211224 */ /* 0x000fe200078e021f */
[----:B------:R-:W2:Y:S04]  /*2c20*/  LDG.E R36, desc[UR36][R14.64] ;  /* 0x000000240e247981 */ /* 0x000ea8000c1e1900 */
[----:B------:R-:W-:Y:S01]  /*2c30*/  IADD3 R31, PT, PT, R33, 0x1, RZ ;  /* 0x00000001211f7810 */ /* 0x000fe20007ffe0ff */
[----:B------:R-:W-:Y:S02]  /*2c40*/  @P2 IMAD.MOV R31, RZ, RZ, R33 ;  /* 0x000000ffff1f2224 */ /* 0x000fe400078e0221 */
[----:B------:R-:W3:Y:S04]  /*2c50*/  LDG.E R33, desc[UR36][R20.64+-0x20] ;  /* 0xffffe02414217981 */ /* 0x000ee8000c1e1900 */
[----:B------:R-:W3:Y:S01]  /*2c60*/  LDG.E R14, desc[UR36][R20.64+-0x24] ;  /* 0xffffdc24140e7981 */ /* 0x000ee2000c1e1900 */
[----:B-----5:R-:W-:-:S03]  /*2c70*/  ISETP.NE.AND P2, PT, R35, 0x1, PT ;  /* 0x000000012300780c */ /* 0x020fc60003f45270 */
[----:B------:R-:W5:Y:S04]  /*2c80*/  LDG.E R35, desc[UR36][R20.64+-0x28] ;  /* 0xffffd82414237981 */ /* 0x000f68000c1e1900 */
[----:B------:R-:W5:Y:S01]  /*2c90*/  LDG.E R15, desc[UR36][R20.64+-0x2c] ;  /* 0xffffd424140f7981 */ /* 0x000f62000c1e1900 */
[----:B----4-:R-:W-:Y:S01]  /*2ca0*/  ISETP.NE.AND P1, PT, R34, 0x1, PT ;  /* 0x000000012200780c */ /* 0x010fe20003f25270 */
[----:B------:R-:W-:-:S06]  /*2cb0*/  IMAD.WIDE R26, R27, 0x4, R12 ;  /* 0x000000041b1a7825 */ /* 0x000fcc00078e020c */
[----:B------:R0:W4:Y:S02]  /*2cc0*/  LDG.E R26, desc[UR36][R26.64] ;  /* 0x000000241a1a7981 */ /* 0x000124000c1e1900 */
[----:B0-----:R-:W-:-:S04]  /*2cd0*/  VIADD R27, R31, 0x1 ;  /* 0x000000011f1b7836 */ /* 0x001fc80000000000 */
[----:B------:R-:W-:Y:S02]  /*2ce0*/  @P1 IADD3 R27, PT, PT, R31, RZ, RZ ;  /* 0x000000ff1f1b1210 */ /* 0x000fe40007ffe0ff */
[----:B------:R-:W-:-:S03]  /*2cf0*/  ISETP.NE.AND P1, PT, R28, 0x1, PT ;  /* 0x000000011c00780c */ /* 0x000fc60003f25270 */
[----:B------:R-:W-:Y:S02]  /*2d00*/  VIADD R28, R27, 0x1 ;  /* 0x000000011b1c7836 */ /* 0x000fe40000000000 */
[----:B------:R-:W-:Y:S02]  /*2d10*/  @P2 IMAD.MOV R28, RZ, RZ, R27 ;  /* 0x000000ffff1c2224 */ /* 0x000fe400078e021b */
[----:B------:R-:W4:Y:S03]  /*2d20*/  LDG.E R27, desc[UR36][R20.64+-0x30] ;  /* 0xffffd024141b7981 */ /* 0x000f26000c1e1900 */
[----:B------:R-:W-:-:S03]  /*2d30*/  IADD3 R31, PT, PT, R28, 0x1, RZ ;  /* 0x000000011c1f7810 */ /* 0x000fc60007ffe0ff */
[----:B------:R-:W-:Y:S01]  /*2d40*/  @P1 IMAD.MOV R31, RZ, RZ, R28 ;  /* 0x000000ffff1f1224 */ /* 0x000fe200078e021c */
[----:B--2---:R-:W-:Y:S01]  /*2d50*/  ISETP.NE.AND P2, PT, R36, 0x1, PT ;  /* 0x000000012400780c */ /* 0x004fe20003f45270 */
[----:B------:R-:W-:-:S05]  /*2d60*/  IMAD.WIDE R36, R37, 0x4, R12 ;  /* 0x0000000425247825 */ /* 0x000fca00078e020c */
[----:B------:R3:W2:Y:S02]  /*2d70*/  LDG.E R28, desc[UR36][R36.64] ;  /* 0x00000024241c7981 */ /* 0x0006a4000c1e1900 */
[----:B---3--:R-:W-:-:S04]  /*2d80*/  IMAD.WIDE R36, R33, 0x4, R12 ;  /* 0x0000000421247825 */ /* 0x008fc800078e020c */
[--C-:B-----5:R-:W-:Y:S01]  /*2d90*/  IMAD.WIDE R34, R35, 0x4, R12.reuse ;  /* 0x0000000423227825 */ /* 0x120fe200078e020c */
[----:B------:R0:W3:Y:S05]  /*2da0*/  LDG.E R33, desc[UR36][R36.64] ;  /* 0x0000002424217981 */ /* 0x0000ea000c1e1900 */
[----:B------:R-:W5:Y:S01]  /*2db0*/  LDG.E R35, desc[UR36][R34.64] ;  /* 0x0000002422237981 */ /* 0x000f62000c1e1900 */
[----:B0-----:R-:W-:-:S04]  /*2dc0*/  IMAD.WIDE R36, R14, 0x4, R12 ;  /* 0x000000040e247825 */ /* 0x001fc800078e020c */
[--C-:B------:R-:W-:Y:S01]  /*2dd0*/  IMAD.WIDE R14, R15, 0x4, R12.reuse ;  /* 0x000000040f0e7825 */ /* 0x100fe200078e020c */
[----:B----4-:R-:W-:Y:S01]  /*2de0*/  ISETP.NE.AND P1, PT, R26, 0x1, PT ;  /* 0x000000011a00780c */ /* 0x010fe20003f25270 */
[----:B------:R-:W4:Y:S04]  /*2df0*/  LDG.E R36, desc[UR36][R36.64] ;  /* 0x0000002424247981 */ /* 0x000f28000c1e1900 */
[----:B------:R0:W5:Y:S02]  /*2e00*/  LDG.E R34, desc[UR36][R14.64] ;  /* 0x000000240e227981 */ /* 0x000164000c1e1900 */
[----:B0-----:R-:W-:Y:S02]  /*2e10*/  IMAD.WIDE R14, R29, 0x4, R12 ;  /* 0x000000041d0e7825 */ /* 0x001fe400078e020c */
[----:B------:R-:W3:Y:S04]  /*2e20*/  LDG.E R29, desc[UR36][R20.64+-0x38] ;  /* 0xffffc824141d7981 */ /* 0x000ee8000c1e1900 */
[----:B------:R-:W4:Y:S01]  /*2e30*/  LDG.E R21, desc[UR36][R20.64+-0x3c] ;  /* 0xffffc42414157981 */ /* 0x000f22000c1e1900 */
[C---:B------:R-:W-:Y:S01]  /*2e40*/  VIADD R26, R31.reuse, 0x1 ;  /* 0x000000011f1a7836 */ /* 0x040fe20000000000 */
[----:B------:R-:W-:-:S05]  /*2e50*/  @P1 IADD3 R26, PT, PT, R31, RZ, RZ ;  /* 0x000000ff1f1a1210 */ /* 0x000fca0007ffe0ff */
[----:B------:R-:W-:Y:S02]  /*2e60*/  VIADD R31, R26, 0x1 ;  /* 0x000000011a1f7836 */ /* 0x000fe40000000000 */
[----:B------:R-:W-:Y:S02]  /*2e70*/  @P2 IMAD.MOV R31, RZ, RZ, R26 ;  /* 0x000000ffff1f2224 */ /* 0x000fe400078e021a */
[----:B------:R-:W-:-:S06]  /*2e80*/  IMAD.WIDE R26, R27, 0x4, R12 ;  /* 0x000000041b1a7825 */ /* 0x000fcc00078e020c */
[----:B------:R-:W5:Y:S04]  /*2e90*/  LDG.E R26, desc[UR36][R26.64] ;  /* 0x000000241a1a7981 */ /* 0x000f68000c1e1900 */
[----:B------:R3:W5:Y:S01]  /*2ea0*/  LDG.E R27, desc[UR36][R14.64] ;  /* 0x000000240e1b7981 */ /* 0x000762000c1e1900 */
[----:B--2---:R-:W-:Y:S01]  /*2eb0*/  ISETP.NE.AND P1, PT, R28, 0x1, PT ;  /* 0x000000011c00780c */ /* 0x004fe20003f25270 */
[----:B---3--:R-:W-:-:S05]  /*2ec0*/  IMAD.WIDE R14, R29, 0x4, R12 ;  /* 0x000000041d0e7825 */ /* 0x008fca00078e020c */
[----:B------:R0:W2:Y:S01]  /*2ed0*/  LDG.E R37, desc[UR36][R14.64] ;  /* 0x000000240e257981 */ /* 0x0000a2000c1e1900 */
[----:B----4-:R-:W-:-:S06]  /*2ee0*/  IMAD.WIDE R28, R21, 0x4, R12 ;  /* 0x00000004151c7825 */ /* 0x010fcc00078e020c */
[----:B------:R-:W3:Y:S01]  /*2ef0*/  LDG.E R28, desc[UR36][R28.64] ;  /* 0x000000241c1c7981 */ /* 0x000ee2000c1e1900 */
[----:B------:R-:W-:Y:S02]  /*2f00*/  ISETP.NE.AND P2, PT, R33, 0x1, PT ;  /* 0x000000012100780c */ /* 0x000fe40003f45270 */
[----:B------:R-:W-:Y:S01]  /*2f10*/  IADD3 R33, PT, PT, R31, 0x1, RZ ;  /* 0x000000011f217810 */ /* 0x000fe20007ffe0ff */
[----:B------:R-:W-:Y:S01]  /*2f20*/  @P1 IMAD.MOV R33, RZ, RZ, R31 ;  /* 0x000000ffff211224 */ /* 0x000fe200078e021f */
[----:B------:R-:W-:-:S03]  /*2f30*/  ISETP.NE.AND P1, PT, R36, 0x1, PT ;  /* 0x000000012400780c */ /* 0x000fc60003f25270 */
[----:B------:R-:W-:-:S06]  /*2f40*/  VIADD R31, R33, 0x1 ;  /* 0x00000001211f7836 */ /* 0x000fcc0000000000 */
[----:B------:R-:W-:Y:S02]  /*2f50*/  @P2 IADD3 R31, PT, PT, R33, RZ, RZ ;  /* 0x000000ff211f2210 */ /* 0x000fe40007ffe0ff */
[----:B-----5:R-:W-:-:S03]  /*2f60*/  ISETP.NE.AND P2, PT, R35, 0x1, PT ;  /* 0x000000012300780c */ /* 0x020fc60003f45270 */
[----:B------:R-:W-:Y:S02]  /*2f70*/  VIADD R20, R31, 0x1 ;  /* 0x000000011f147836 */ /* 0x000fe40000000000 */
[----:B------:R-:W-:Y:S01]  /*2f80*/  @P1 IMAD.MOV R20, RZ, RZ, R31 ;  /* 0x000000ffff141224 */ /* 0x000fe200078e021f */
[----:B------:R-:W-:-:S04]  /*2f90*/  ISETP.NE.AND P1, PT, R34, 0x1, PT ;  /* 0x000000012200780c */ /* 0x000fc80003f25270 */
[----:B0-----:R-:W-:-:S03]  /*2fa0*/  IADD3 R14, PT, PT, R20, 0x1, RZ ;  /* 0x00000001140e7810 */ /* 0x001fc60007ffe0ff */
[----:B------:R-:W-:Y:S01]  /*2fb0*/  @P2 IMAD.MOV R14, RZ, RZ, R20 ;  /* 0x000000ffff0e2224 */ /* 0x000fe200078e0214 */
[----:B------:R-:W-:-:S03]  /*2fc0*/  ISETP.NE.AND P2, PT, R26, 0x1, PT ;  /* 0x000000011a00780c */ /* 0x000fc60003f45270 */
[C---:B------:R-:W-:Y:S02]  /*2fd0*/  VIADD R15, R14.reuse, 0x1 ;  /* 0x000000010e0f7836 */ /* 0x040fe40000000000 */
[----:B------:R-:W-:Y:S02]  /*2fe0*/  @P1 IADD3 R15, PT, PT, R14, RZ, RZ ;  /* 0x000000ff0e0f1210 */ /* 0x000fe40007ffe0ff */
[----:B------:R-:W-:-:S03]  /*2ff0*/  ISETP.NE.AND P1, PT, R27, 0x1, PT ;  /* 0x000000011b00780c */ /* 0x000fc60003f25270 */
[----:B------:R-:W-:-:S03]  /*3000*/  VIADD R14, R15, 0x1 ;  /* 0x000000010f0e7836 */ /* 0x000fc60000000000 */
[----:B------:R-:W-:Y:S01]  /*3010*/  @P2 IMAD.MOV R14, RZ, RZ, R15 ;  /* 0x000000ffff0e2224 */ /* 0x000fe200078e020f */
[----:B------:R-:W-:-:S04]  /*3020*/  IADD3 R25, PT, PT, R25, 0x10, RZ ;  /* 0x0000001019197810 */ /* 0x000fc80007ffe0ff */
[----:B------:R-:W-:Y:S02]  /*3030*/  IADD3 R15, PT, PT, R14, 0x1, RZ ;  /* 0x000000010e0f7810 */ /* 0x000fe40007ffe0ff */
[----:B------:R-:W-:-:S04]  /*3040*/  @P1 IMAD.MOV R15, RZ, RZ, R14 ;  /* 0x000000ffff0f1224 */ /* 0x000fc800078e020e */
[----:B------:R-:W-:Y:S01]  /*3050*/  VIADD R14, R15, 0x1 ;  /* 0x000000010f0e7836 */ /* 0x000fe20000000000 */
[----:B------:R-:W-:Y:S02]  /*3060*/  IADD3 R30, PT, PT, R30, -0x10, RZ ;  /* 0xfffffff01e1e7810 */ /* 0x000fe40007ffe0ff */
[----:B--2---:R-:W-:-:S13]  /*3070*/  ISETP.NE.AND P2, PT, R37, 0x1, PT ;  /* 0x000000012500780c */ /* 0x004fda0003f45270 */
[----:B------:R-:W-:Y:S01]  /*3080*/  @P2 IMAD.MOV R14, RZ, RZ, R15 ;  /* 0x000000ffff0e2224 */ /* 0x000fe200078e020f */
[----:B------:R-:W-:Y:S02]  /*3090*/  ISETP.NE.AND P2, PT, R25, R32, PT ;  /* 0x000000201900720c */ /* 0x000fe40003f45270 */
[----:B---3--:R-:W-:Y:S01]  /*30a0*/  ISETP.NE.AND P1, PT, R28, 0x1, PT ;  /* 0x000000011c00780c */ /* 0x008fe20003f25270 */
[----:B------:R-:W-:-:S12]  /*30b0*/  VIADD R31, R14, 0x1 ;  /* 0x000000010e1f7836 */ /* 0x000fd80000000000 */
[----:B------:R-:W-:Y:S01]  /*30c0*/  @P1 IMAD.MOV R31, RZ, RZ, R14 ;  /* 0x000000ffff1f1224 */ /* 0x000fe200078e020e */
[----:B------:R-:W-:Y:S06]  /*30d0*/  @P2 BRA `(.L_x_44) ;  /* 0xfffffff800682947 */ /* 0x000fec000383ffff */
.L_x_43:
[----:B------:R-:W-:Y:S05]  /*30e0*/  BSYNC.RECONVERGENT B3 ;  /* 0x0000000000037941 */ /* 0x000fea0003800200 */
.L_x_42:
[----:B------:R-:W-:Y:S04]  /*30f0*/  BSSY.RECONVERGENT B3, `(.L_x_45) ;  /* 0x0000079000037945 */ /* 0x000fe80003800200 */
[----:B------:R-:W-:Y:S05]  /*3100*/  @!P0 BRA `(.L_x_46) ;  /* 0x0000000400dc8947 */ /* 0x000fea0003800000 */
[C---:B------:R-:W-:Y:S01]  /*3110*/  VIADD R14, R11.reuse, 0xffffffff ;  /* 0xffffffff0b0e7836 */ /* 0x040fe20000000000 */
[----:B------:R-:W-:Y:S01]  /*3120*/  BSSY.RECONVERGENT B4, `(.L_x_47) ;  /* 0x0000037000047945 */ /* 0x000fe20003800200 */
[----:B------:R-:W-:-:S03]  /*3130*/  LOP3.LUT P0, RZ, R11, 0x7, RZ, 0xc0, !PT ;  /* 0x000000070bff7812 */ /* 0x000fc6000780c0ff */
[----:B------:R-:W-:-:S13]  /*3140*/  ISETP.GE.U32.AND P1, PT, R14, 0x7, PT ;  /* 0x000000070e00780c */ /* 0x000fda0003f26070 */
[----:B------:R-:W-:Y:S05]  /*3150*/  @!P1 BRA `(.L_x_48) ;  /* 0x0000000000cc9947 */ /* 0x000fea0003800000 */
[----:B------:R-:W-:-:S05]  /*3160*/  HFMA2 R33, -RZ, RZ, 0, 2.384185791015625e-07 ;  /* 0x00000004ff217431 */ /* 0x000fca00000001ff */
[----:B------:R-:W-:-:S05]  /*3170*/  IMAD.WIDE R32, R30, R33, UR40 ;  /* 0x000000281e207e25 */ /* 0x000fca000f8e0221 */
[----:B------:R-:W2:Y:S04]  /*3180*/  LDG.E R21, desc[UR36][R32.64] ;  /* 0x0000002420157981 */ /* 0x000ea8000c1e1900 */
[----:B------:R-:W3:Y:S04]  /*3190*/  LDG.E R15, desc[UR36][R32.64+-0x4] ;  /* 0xfffffc24200f7981 */ /* 0x000ee8000c1e1900 */
[----:B------:R-:W4:Y:S04]  /*31a0*/  LDG.E R35, desc[UR36][R32.64+-0x8] ;  /* 0xfffff82420237981 */ /* 0x000f28000c1e1900 */
[----:B------:R-:W5:Y:S04]  /*31b0*/  LDG.E R26, desc[UR36][R32.64+-0xc] ;  /* 0xfffff424201a7981 */ /* 0x000f68000c1e1900 */
[----:B------:R-:W5:Y:S04]  /*31c0*/  LDG.E R29, desc[UR36][R32.64+-0x10] ;  /* 0xfffff024201d7981 */ /* 0x000f68000c1e1900 */
[----:B------:R-:W5:Y:S04]  /*31d0*/  LDG.E R27, desc[UR36][R32.64+-0x14] ;  /* 0xffffec24201b7981 */ /* 0x000f68000c1e1900 */
[----:B------:R-:W5:Y:S04]  /*31e0*/  LDG.E R37, desc[UR36][R32.64+-0x18] ;  /* 0xffffe82420257981 */ /* 0x000f68000c1e1900 */
[----:B------:R5:W5:Y:S01]  /*31f0*/  LDG.E R11, desc[UR36][R32.64+-0x1c] ;  /* 0xffffe424200b7981 */ /* 0x000b62000c1e1900 */
[----:B--2---:R-:W-:-:S04]  /*3200*/  IMAD.WIDE R20, R21, 0x4, R12 ;  /* 0x0000000415147825 */ /* 0x004fc800078e020c */
[--C-:B---3--:R-:W-:Y:S01]  /*3210*/  IMAD.WIDE R14, R15, 0x4, R12.reuse ;  /* 0x000000040f0e7825 */ /* 0x108fe200078e020c */
[----:B------:R0:W2:Y:S04]  /*3220*/  LDG.E R25, desc[UR36][R20.64] ;  /* 0x0000002414197981 */ /* 0x0000a8000c1e1900 */
[----:B------:R1:W3:Y:S01]  /*3230*/  LDG.E R36, desc[UR36][R14.64] ;  /* 0x000000240e247981 */ /* 0x0002e2000c1e1900 */
[----:B----4-:R-:W-:-:S04]  /*3240*/  IMAD.WIDE R34, R35, 0x4, R12 ;  /* 0x0000000423227825 */ /* 0x010fc800078e020c */
[--C-:B-----5:R-:W-:Y:S02]  /*3250*/  IMAD.WIDE R32, R26, 0x4, R12.reuse ;  /* 0x000000041a207825 */ /* 0x120fe400078e020c */
[----:B------:R-:W4:Y:S02]  /*3260*/  LDG.E R34, desc[UR36][R34.64] ;  /* 0x0000002422227981 */ /* 0x000f24000c1e1900 */
[----:B------:R-:W-:-:S04]  /*3270*/  IMAD.WIDE R28, R29, 0x4, R12 ;  /* 0x000000041d1c7825 */ /* 0x000fc800078e020c */
[--C-:B------:R-:W-:Y:S02]  /*3280*/  IMAD.WIDE R26, R27, 0x4, R12.reuse ;  /* 0x000000041b1a7825 */ /* 0x100fe400078e020c */
[----:B------:R-:W5:Y:S04]  /*3290*/  LDG.E R28, desc[UR36][R28.64] ;  /* 0x000000241c1c7981 */ /* 0x000f68000c1e1900 */
[----:B------:R-:W5:Y:S01]  /*32a0*/  LDG.E R35, desc[UR36][R32.64] ;  /* 0x0000002420237981 */ /* 0x000f62000c1e1900 */
[----:B0-----:R-:W-:-:S03]  /*32b0*/  IMAD.WIDE R20, R37, 0x4, R12 ;  /* 0x0000000425147825 */ /* 0x001fc600078e020c */
[----:B------:R-:W5:Y:S01]  /*32c0*/  LDG.E R26, desc[UR36][R26.64] ;  /* 0x000000241a1a7981 */ /* 0x000f62000c1e1900 */
[----:B-1----:R-:W-:-:S03]  /*32d0*/  IMAD.WIDE R14, R11, 0x4, R12 ;  /* 0x000000040b0e7825 */ /* 0x002fc600078e020c */
[----:B------:R-:W5:Y:S04]  /*32e0*/  LDG.E R20, desc[UR36][R20.64] ;  /* 0x0000002414147981 */ /* 0x000f68000c1e1900 */
[----:B------:R0:W5:Y:S01]  /*32f0*/  LDG.E R14, desc[UR36][R14.64] ;  /* 0x000000240e0e7981 */ /* 0x000162000c1e1900 */
[----:B------:R-:W-:Y:S01]  /*3300*/  VIADD R11, R31, 0x1 ;  /* 0x000000011f0b7836 */ /* 0x000fe20000000000 */
[----:B------:R-:W-:Y:S02]  /*3310*/  IADD3 R30, PT, PT, R30, -0x8, RZ ;  /* 0xfffffff81e1e7810 */ /* 0x000fe40007ffe0ff */
[----:B--2---:R-:W-:Y:S02]  /*3320*/  ISETP.NE.AND P1, PT, R25, 0x1, PT ;  /* 0x000000011900780c */ /* 0x004fe40003f25270 */
[----:B---3--:R-:W-:-:S11]  /*3330*/  ISETP.NE.AND P2, PT, R36, 0x1, PT ;  /* 0x000000012400780c */ /* 0x008fd60003f45270 */
[----:B------:R-:W-:Y:S02]  /*3340*/  @P1 IADD3 R11, PT, PT, R31, RZ, RZ ;  /* 0x000000ff1f0b1210 */ /* 0x000fe40007ffe0ff */
[----:B----4-:R-:W-:-:S03]  /*3350*/  ISETP.NE.AND P1, PT, R34, 0x1, PT ;  /* 0x000000012200780c */ /* 0x010fc60003f25270 */
[C---:B------:R-:W-:Y:S01]  /*3360*/  VIADD R25, R11.reuse, 0x1 ;  /* 0x000000010b197836 */ /* 0x040fe20000000000 */
[----:B------:R-:W-:Y:S02]  /*3370*/  @P2 IADD3 R25, PT, PT, R11, RZ, RZ ;  /* 0x000000ff0b192210 */ /* 0x000fe40007ffe0ff */
[----:B-----5:R-:W-:-:S03]  /*3380*/  ISETP.NE.AND P2, PT, R35, 0x1, PT ;  /* 0x000000012300780c */ /* 0x020fc60003f45270 */
[----:B------:R-:W-:-:S04]  /*3390*/  VIADD R11, R25, 0x1 ;  /* 0x00000001190b7836 */ /* 0x000fc80000000000 */
[----:B------:R-:W-:Y:S02]  /*33a0*/  @P1 IADD3 R11, PT, PT, R25, RZ, RZ ;  /* 0x000000ff190b1210 */ /* 0x000fe40007ffe0ff */
[----:B------:R-:W-:-:S03]  /*33b0*/  ISETP.NE.AND P1, PT, R28, 0x1, PT ;  /* 0x000000011c00780c */ /* 0x000fc60003f25270 */
[C---:B0-----:R-:W-:Y:S01]  /*33c0*/  VIADD R15, R11.reuse, 0x1 ;  /* 0x000000010b0f7836 */ /* 0x041fe20000000000 */
[----:B------:R-:W-:Y:S02]  /*33d0*/  @P2 IADD3 R15, PT, PT, R11, RZ, RZ ;  /* 0x000000ff0b0f2210 */ /* 0x000fe40007ffe0ff */
[----:B------:R-:W-:-:S03]  /*33e0*/  ISETP.NE.AND P2, PT, R26, 0x1, PT ;  /* 0x000000011a00780c */ /* 0x000fc60003f45270 */
[----:B------:R-:W-:-:S04]  /*33f0*/  VIADD R11, R15, 0x1 ;  /* 0x000000010f0b7836 */ /* 0x000fc80000000000 */
[----:B------:R-:W-:Y:S02]  /*3400*/  @P1 IADD3 R11, PT, PT, R15, RZ, RZ ;  /* 0x000000ff0f0b1210 */ /* 0x000fe40007ffe0ff */
[----:B------:R-:W-:-:S03]  /*3410*/  ISETP.NE.AND P1, PT, R20, 0x1, PT ;  /* 0x000000011400780c */ /* 0x000fc60003f25270 */
[C---:B------:R-:W-:Y:S01]  /*3420*/  VIADD R15, R11.reuse, 0x1 ;  /* 0x000000010b0f7836 */ /* 0x040fe20000000000 */
[----:B------:R-:W-:Y:S02]  /*3430*/  @P2 IADD3 R15, PT, PT, R11, RZ, RZ ;  /* 0x000000ff0b0f2210 */ /* 0x000fe40007ffe0ff */
[----:B------:R-:W-:-:S03]  /*3440*/  ISETP.NE.AND P2, PT, R14, 0x1, PT ;  /* 0x000000010e00780c */ /* 0x000fc60003f45270 */
[----:B------:R-:W-:-:S04]  /*3450*/  VIADD R11, R15, 0x1 ;  /* 0x000000010f0b7836 */ /* 0x000fc80000000000 */
[----:B------:R-:W-:-:S05]  /*3460*/  @P1 IADD3 R11, PT, PT, R15, RZ, RZ ;  /* 0x000000ff0f0b1210 */ /* 0x000fca0007ffe0ff */
[----:B------:R-:W-:Y:S02]  /*3470*/  VIADD R31, R11, 0x1 ;  /* 0x000000010b1f7836 */ /* 0x000fe40000000000 */
[----:B------:R-:W-:-:S07]  /*3480*/  @P2 IMAD.MOV R31, RZ, RZ, R11 ;  /* 0x000000ffff1f2224 */ /* 0x000fce00078e020b */
.L_x_48:
[----:B------:R-:W-:Y:S05]  /*3490*/  BSYNC.RECONVERGENT B4 ;  /* 0x0000000000047941 */ /* 0x000fea0003800200 */
.L_x_47:
[----:B------:R-:W-:Y:S05]  /*34a0*/  @!P0 BRA `(.L_x_46) ;  /* 0x0000000000f48947 */ /* 0x000fea0003800000 */
[C---:B------:R-:W-:Y:S01]  /*34b0*/  IADD3 R11, PT, PT, R10.reuse, -0x1, RZ ;  /* 0xffffffff0a0b7810 */ /* 0x040fe20007ffe0ff */
[----:B------:R-:W-:Y:S01]  /*34c0*/  BSSY.RECONVERGENT B4, `(.L_x_49) ;  /* 0x0000020000047945 */ /* 0x000fe20003800200 */
[----:B------:R-:W-:Y:S02]  /*34d0*/  LOP3.LUT R25, R10, 0x3, RZ, 0xc0, !PT ;  /* 0x000000030a197812 */ /* 0x000fe400078ec0ff */
[----:B------:R-:W-:Y:S02]  /*34e0*/  ISETP.GE.U32.AND P0, PT, R11, 0x3, PT ;  /* 0x000000030b00780c */ /* 0x000fe40003f06070 */
[----:B------:R-:W-:-:S11]  /*34f0*/  ISETP.NE.AND P1, PT, R25, RZ, PT ;  /* 0x000000ff1900720c */ /* 0x000fd60003f25270 */
[----:B------:R-:W-:Y:S05]  /*3500*/  @!P0 BRA `(.L_x_50) ;  /* 0x00000000006c8947 */ /* 0x000fea0003800000 */
[----:B------:R-:W-:-:S04]  /*3510*/  IMAD.MOV.U32 R11, RZ, RZ, 0x4 ;  /* 0x00000004ff0b7424 */ /* 0x000fc800078e00ff */
[----:B------:R-:W-:-:S05]  /*3520*/  IMAD.WIDE R10, R30, R11, UR40 ;  /* 0x000000281e0a7e25 */ /* 0x000fca000f8e020b */
[----:B------:R-:W2:Y:S04]  /*3530*/  LDG.E R15, desc[UR36][R10.64] ;  /* 0x000000240a0f7981 */ /* 0x000ea8000c1e1900 */
[----:B------:R-:W3:Y:S04]  /*3540*/  LDG.E R21, desc[UR36][R10.64+-0x4] ;  /* 0xfffffc240a157981 */ /* 0x000ee8000c1e1900 */
[----:B------:R-:W4:Y:S04]  /*3550*/  LDG.E R27, desc[UR36][R10.64+-0x8] ;  /* 0xfffff8240a1b7981 */ /* 0x000f28000c1e1900 */
[----:B------:R-:W5:Y:S01]  /*3560*/  LDG.E R29, desc[UR36][R10.64+-0xc] ;  /* 0xfffff4240a1d7981 */ /* 0x000f62000c1e1900 */
[----:B--2---:R-:W-:-:S04]  /*3570*/  IMAD.WIDE R14, R15, 0x4, R12 ;  /* 0x000000040f0e7825 */ /* 0x004fc800078e020c */
[--C-:B---3--:R-:W-:Y:S02]  /*3580*/  IMAD.WIDE R20, R21, 0x4, R12.reuse ;  /* 0x0000000415147825 */ /* 0x108fe400078e020c */
[----:B------:R-:W2:Y:S02]  /*3590*/  LDG.E R14, desc[UR36][R14.64] ;  /* 0x000000240e0e7981 */ /* 0x000ea4000c1e1900 */
[--C-:B----4-:R-:W-:Y:S02]  /*35a0*/  IMAD.WIDE R26, R27, 0x4, R12.reuse ;  /* 0x000000041b1a7825 */ /* 0x110fe400078e020c */
[----:B------:R-:W3:Y:S02]  /*35b0*/  LDG.E R20, desc[UR36][R20.64] ;  /* 0x0000002414147981 */ /* 0x000ee4000c1e1900 */
[----:B-----5:R-:W-:Y:S02]  /*35c0*/  IMAD.WIDE R28, R29, 0x4, R12 ;  /* 0x000000041d1c7825 */ /* 0x020fe400078e020c */
[----:B------:R-:W4:Y:S04]  /*35d0*/  LDG.E R26, desc[UR36][R26.64] ;  /* 0x000000241a1a7981 */ /* 0x000f28000c1e1900 */
[----:B------:R-:W5:Y:S01]  /*35e0*/  LDG.E R28, desc[UR36][R28.64] ;  /* 0x000000241c1c7981 */ /* 0x000f62000c1e1900 */
[----:B------:R-:W-:Y:S01]  /*35f0*/  IADD3 R10, PT, PT, R31, 0x1, RZ ;  /* 0x000000011f0a7810 */ /* 0x000fe20007ffe0ff */
[----:B------:R-:W-:Y:S01]  /*3600*/  VIADD R30, R30, 0xfffffffc ;  /* 0xfffffffc1e1e7836 */ /* 0x000fe20000000000 */
[----:B--2---:R-:W-:-:S02]  /*3610*/  ISETP.NE.AND P0, PT, R14, 0x1, PT ;  /* 0x000000010e00780c */ /* 0x004fc40003f05270 */
[----:B---3--:R-:W-:-:S11]  /*3620*/  ISETP.NE.AND P2, PT, R20, 0x1, PT ;  /* 0x000000011400780c */ /* 0x008fd60003f45270 */
[----:B------:R-:W-:Y:S01]  /*3630*/  @P0 IMAD.MOV R10, RZ, RZ, R31 ;  /* 0x000000ffff0a0224 */ /* 0x000fe200078e021f */
[----:B----4-:R-:W-:-:S04]  /*3640*/  ISETP.NE.AND P0, PT, R26, 0x1, PT ;  /* 0x000000011a00780c */ /* 0x010fc80003f05270 */
[----:B------:R-:W-:Y:S01]  /*3650*/  IADD3 R11, PT, PT, R10, 0x1, RZ ;  /* 0x000000010a0b7810 */ /* 0x000fe20007ffe0ff */
[----:B------:R-:W-:Y:S01]  /*3660*/  @P2 IMAD.MOV R11, RZ, RZ, R10 ;  /* 0x000000ffff0b2224 */ /* 0x000fe200078e020a */
[----:B-----5:R-:W-:-:S04]  /*3670*/  ISETP.NE.AND P2, PT, R28, 0x1, PT ;  /* 0x000000011c00780c */ /* 0x020fc80003f45270 */
[----:B------:R-:W-:-:S03]  /*3680*/  IADD3 R10, PT, PT, R11, 0x1, RZ ;  /* 0x000000010b0a7810 */ /* 0x000fc60007ffe0ff */
[----:B------:R-:W-:-:S05]  /*3690*/  @P0 IMAD.MOV R10, RZ, RZ, R11 ;  /* 0x000000ffff0a0224 */ /* 0x000fca00078e020b */
[C---:B------:R-:W-:Y:S02]  /*36a0*/  IADD3 R31, PT, PT, R10.reuse, 0x1, RZ ;  /* 0x000000010a1f7810 */ /* 0x040fe40007ffe0ff */
[----:B------:R-:W-:-:S07]  /*36b0*/  @P2 IADD3 R31, PT, PT, R10, RZ, RZ ;  /* 0x000000ff0a1f2210 */ /* 0x000fce0007ffe0ff */
.L_x_50:
[----:B------:R-:W-:Y:S05]  /*36c0*/  BSYNC.RECONVERGENT B4 ;  /* 0x0000000000047941 */ /* 0x000fea0003800200 */
.L_x_49:
[----:B------:R-:W-:Y:S05]  /*36d0*/  @!P1 BRA `(.L_x_46) ;  /* 0x0000000000689947 */ /* 0x000fea0003800000 */
[----:B------:R-:W-:-:S04]  /*36e0*/  IMAD.MOV.U32 R11, RZ, RZ, 0x4 ;  /* 0x00000004ff0b7424 */ /* 0x000fc800078e00ff */
[----:B------:R-:W-:-:S05]  /*36f0*/  IMAD.WIDE R10, R30, R11, UR40 ;  /* 0x000000281e0a7e25 */ /* 0x000fca000f8e020b */
[----:B------:R-:W2:Y:S02]  /*3700*/  LDG.E R15, desc[UR36][R10.64] ;  /* 0x000000240a0f7981 */ /* 0x000ea4000c1e1900 */
[----:B--2---:R-:W-:-:S06]  /*3710*/  IMAD.WIDE R14, R15, 0x4, R12 ;  /* 0x000000040f0e7825 */ /* 0x004fcc00078e020c */
[----:B------:R-:W2:Y:S01]  /*3720*/  LDG.E R14, desc[UR36][R14.64] ;  /* 0x000000240e0e7981 */ /* 0x000ea2000c1e1900 */
[----:B------:R-:W-:Y:S02]  /*3730*/  ISETP.NE.AND P1, PT, R25, 0x1, PT ;  /* 0x000000011900780c */ /* 0x000fe40003f25270 */
[----:B------:R-:W-:Y:S02]  /*3740*/  IADD3 R20, PT, PT, R31, 0x1, RZ ;  /* 0x000000011f147810 */ /* 0x000fe40007ffe0ff */
[----:B--2---:R-:W-:-:S13]  /*3750*/  ISETP.NE.AND P0, PT, R14, 0x1, PT ;  /* 0x000000010e00780c */ /* 0x004fda0003f05270 */
[----:B------:R-:W-:-:S05]  /*3760*/  @P0 IMAD.MOV R20, RZ, RZ, R31 ;  /* 0x000000ffff140224 */ /* 0x000fca00078e021f */
[----:B------:R-:W-:Y:S01]  /*3770*/  MOV R31, R20 ;  /* 0x00000014001f7202 */ /* 0x000fe20000000f00 */
[----:B------:R-:W-:Y:S06]  /*3780*/  @!P1 BRA `(.L_x_46) ;  /* 0x00000000003c9947 */ /* 0x000fec0003800000 */
[----:B------:R-:W-:Y:S01]  /*3790*/  ISETP.NE.AND P1, PT, R25, 0x2, PT ;  /* 0x000000021900780c */ /* 0x000fe20003f25270 */
[----:B------:R-:W2:-:S12]  /*37a0*/  LDG.E R15, desc[UR36][R10.64+-0x4] ;  /* 0xfffffc240a0f7981 */ /* 0x000e98000c1e1900 */
[----:B------:R-:W3:Y:S01]  /*37b0*/  @P1 LDG.E R21, desc[UR36][R10.64+-0x8] ;  /* 0xfffff8240a151981 */ /* 0x000ee2000c1e1900 */
[----:B--2---:R-:W-:-:S06]  /*37c0*/  IMAD.WIDE R14, R15, 0x4, R12 ;  /* 0x000000040f0e7825 */ /* 0x004fcc00078e020c */
[----:B------:R-:W2:Y:S01]  /*37d0*/  LDG.E R14, desc[UR36][R14.64] ;  /* 0x000000240e0e7981 */ /* 0x000ea2000c1e1900 */
[----:B---3--:R-:W-:-:S06]  /*37e0*/  @P1 IMAD.WIDE R12, R21, 0x4, R12 ;  /* 0x00000004150c1825 */ /* 0x008fcc00078e020c */
[----:B------:R-:W3:Y:S01]  /*37f0*/  @P1 LDG.E R12, desc[UR36][R12.64] ;  /* 0x000000240c0c1981 */ /* 0x000ee2000c1e1900 */
[----:B------:R-:W-:Y:S01]  /*3800*/  VIADD R20, R31, 0x1 ;  /* 0x000000011f147836 */ /* 0x000fe20000000000 */
[----:B--2---:R-:W-:Y:S02]  /*3810*/  ISETP.NE.AND P0, PT, R14, 0x1, PT ;  /* 0x000000010e00780c */ /* 0x004fe40003f05270 */
[----:B---3--:R-:W-:-:S11]  /*3820*/  ISETP.NE.AND P2, PT, R12, 0x1, P1 ;  /* 0x000000010c00780c */ /* 0x008fd60000f45270 */
[----:B------:R-:W-:-:S05]  /*3830*/  @P0 IADD3 R20, PT, PT, R31, RZ, RZ ;  /* 0x000000ff1f140210 */ /* 0x000fca0007ffe0ff */
[----:B------:R-:W-:-:S05]  /*3840*/  IMAD.MOV.U32 R31, RZ, RZ, R20 ;  /* 0x000000ffff1f7224 */ /* 0x000fca00078e0014 */
[----:B------:R-:W-:Y:S01]  /*3850*/  @P1 IADD3 R20, PT, PT, R31, 0x1, RZ ;  /* 0x000000011f141810 */ /* 0x000fe20007ffe0ff */
[----:B------:R-:W-:-:S05]  /*3860*/  @P2 IMAD.MOV R20, RZ, RZ, R31 ;  /* 0x000000ffff142224 */ /* 0x000fca00078e021f */
[----:B------:R-:W-:-:S07]  /*3870*/  @P1 MOV R31, R20 ;  /* 0x00000014001f1202 */ /* 0x000fce0000000f00 */
.L_x_46:
[----:B------:R-:W-:Y:S05]  /*3880*/  BSYNC.RECONVERGENT B3 ;  /* 0x0000000000037941 */ /* 0x000fea0003800200 */
.L_x_45:
[----:B------:R-:W-:-:S07]  /*3890*/  LOP3.LUT R31, RZ, R31, RZ, 0x33, !PT ;  /* 0x0000001fff1f7212 */ /* 0x000fce00078e33ff */
.L_x_41:
[----:B------:R-:W-:Y:S05]  /*38a0*/  BSYNC.RECONVERGENT B2 ;  /* 0x0000000000027941 */ /* 0x000fea0003800200 */
.L_x_40:
[----:B------:R-:W0:Y:S01]  /*38b0*/  LDCU UR4, c[0x0][0x3c4] ;  /* 0x00007880ff0477ac */ /* 0x000e220008000800 */
[----:B------:R-:W-:Y:S01]  /*38c0*/  IMAD.MOV.U32 R11, RZ, RZ, 0x4 ;  /* 0x00000004ff0b7424 */ /* 0x000fe200078e00ff */
[----:B0-----:R-:W-:-:S05]  /*38d0*/  IADD3 R10, PT, PT, R31, UR4, RZ ;  /* 0x000000041f0a7c10 */ /* 0x001fca000fffe0ff */
[----:B------:R-:W-:-:S05]  /*38e0*/  IMAD.WIDE R10, R10, R11, UR38 ;  /* 0x000000260a0a7e25 */ /* 0x000fca000f8e020b */
[----:B------:R2:W-:Y:S01]  /*38f0*/  STG.E desc[UR36][R10.64], R9 ;  /* 0x000000090a007986 */ /* 0x0005e2000c101924 */
[----:B------:R-:W-:Y:S05]  /*3900*/  BRA `(.L_x_38) ;  /* 0x0000000c00c47947 */ /* 0x000fea0003800000 */
.L_x_39:
[----:B------:R-:W-:Y:S01]  /*3910*/  IMAD R25, R3, R8, R0 ;  /* 0x0000000803197224 */ /* 0x000fe200078e0200 */
[----:B------:R-:W-:Y:S01]  /*3920*/  BSSY.RECONVERGENT B2, `(.L_x_51) ;  /* 0x00000ec000027945 */ /* 0x000fe20003800200 */
[----:B------:R-:W-:-:S03]  /*3930*/  IMAD.U32 R32, RZ, RZ, UR42 ;  /* 0x0000002aff207e24 */ /* 0x000fc6000f8e00ff */
[----:B------:R-:W-:-:S13]  /*3940*/  ISETP.GT.AND P0, PT, R25, UR46, PT ;  /* 0x0000002e19007c0c */ /* 0x000fda000bf04270 */
[----:B------:R-:W-:Y:S05]  /*3950*/  @!P0 BRA `(.L_x_52) ;  /* 0x0000000c00a08947 */ /* 0x000fea0003800000 */
[C---:B------:R-:W-:Y:S01]  /*3960*/  IADD3 R14, PT, PT, R26.reuse, -0x1, RZ ;  /* 0xffffffff1a0e7810 */ /* 0x040fe20007ffe0ff */
[----:B------:R-:W-:Y:S01]  /*3970*/  BSSY.RECONVERGENT B3, `(.L_x_53) ;  /* 0x000006e000037945 */ /* 0x000fe20003800200 */
[----:B------:R-:W-:Y:S01]  /*3980*/  LOP3.LUT P0, RZ, R26, 0xf, RZ, 0xc0, !PT ;  /* 0x0000000f1aff7812 */ /* 0x000fe2000780c0ff */
[----:B------:R-:W-:Y:S01]  /*3990*/  IMAD.U32 R32, RZ, RZ, UR42 ;  /* 0x0000002aff207e24 */ /* 0x000fe2000f8e00ff */
[----:B------:R-:W-:-:S13]  /*39a0*/  ISETP.GE.U32.AND P1, PT, R14, 0xf, PT ;  /* 0x0000000f0e00780c */ /* 0x000fda0003f26070 */
[----:B------:R-:W-:Y:S05]  /*39b0*/  @!P1 BRA `(.L_x_54) ;  /* 0x0000000400a49947 */ /* 0x000fea0003800000 */
[----:B------:R-:W-:Y:S01]  /*39c0*/  HFMA2 R30, -RZ, RZ, 0, 0 ;  /* 0x00000000ff1e7431 */ /* 0x000fe200000001ff */
[----:B------:R-:W-:Y:S01]  /*39d0*/  LOP3.LUT R31, R26, 0xfffffff0, RZ, 0xc0, !PT ;  /* 0xfffffff01a1f7812 */ /* 0x000fe200078ec0ff */
[----:B------:R-:W-:-:S07]  /*39e0*/  IMAD.U32 R32, RZ, RZ, UR42 ;  /* 0x0000002aff207e24 */ /* 0x000fce000f8e00ff */
.L_x_55:
        /* <DEDUP_REMOVED lines=10> */
[----:B------:R-:W2:Y:S02]  /*3a90*/  LDG.E R20, desc[UR36][R20.64] ;  /* 0x0000002414147981 */ /* 0x000ea4000c1e1900 */
[--C-:B----4-:R-:W-:Y:S02]  /*3aa0*/  IMAD.WIDE R34, R35, 0x4, R12.reuse ;  /* 0x0000000423227825 */ /* 0x110fe400078e020c */
[----:B------:R5:W3:Y:S04]  /*3ab0*/  LDG.E R33, desc[UR36][R26.64] ;  /* 0x000000241a217981 */ /* 0x000ae8000c1e1900 */
[----:B------:R-:W4:Y:S04]  /*3ac0*/  LDG.E R34, desc[UR36][R34.64] ;  /* 0x0000002422227981 */ /* 0x000f28000c1e1900 */
[----:B------:R-:W4:Y:S01]  /*3ad0*/  LDG.E R21, desc[UR36][R14.64+-0x18] ;  /* 0xffffe8240e157981 */ /* 0x000f22000c1e1900 */
[----:B-----5:R-:W-:-:S05]  /*3ae0*/  IMAD.WIDE R26, R28, 0x4, R12 ;  /* 0x000000041c1a7825 */ /* 0x020fca00078e020c */
[----:B------:R0:W5:Y:S01]  /*3af0*/  LDG.E R35, desc[UR36][R26.64] ;  /* 0x000000241a237981 */ /* 0x000162000c1e1900 */
[----:B------:R-:W-:-:S06]  /*3b00*/  IMAD.WIDE R28, R29, 0x4, R12 ;  /* 0x000000041d1c7825 */ /* 0x000fcc00078e020c */
[----:B------:R-:W5:Y:S01]  /*3b10*/  LDG.E R28, desc[UR36][R28.64] ;  /* 0x000000241c1c7981 */ /* 0x000f62000c1e1900 */
[----:B0-----:R-:W-:-:S04]  /*3b20*/  IMAD.WIDE R26, R37, 0x4, R12 ;  /* 0x00000004251a7825 */ /* 0x001fc800078e020c */
[----:B------:R-:W-:Y:S01]  /*3b30*/  VIADD R37, R32, 0x1 ;  /* 0x0000000120257836 */ /* 0x000fe20000000000 */
[----:B------:R0:W5:Y:S04]  /*3b40*/  LDG.E R36, desc[UR36][R26.64] ;  /* 0x000000241a247981 */ /* 0x000168000c1e1900 */
[----:B------:R-:W5:Y:S04]  /*3b50*/  LDG.E R29, desc[UR36][R14.64+-0x34] ;  /* 0xffffcc240e1d7981 */ /* 0x000f68000c1e1900 */
[----:B------:R-:W5:Y:S01]  /*3b60*/  LDG.E R26, desc[UR36][R14.64+-0x24] ;  /* 0xffffdc240e1a7981 */ /* 0x000f62000c1e1900 */
[----:B--2---:R-:W-:-:S02]  /*3b70*/  ISETP.NE.AND P1, PT, R20, RZ, PT ;  /* 0x000000ff1400720c */ /* 0x004fc40003f25270 */
[----:B---3--:R-:W-:Y:S01]  /*3b80*/  ISETP.NE.AND P2, PT, R33, RZ, PT ;  /* 0x000000ff2100720c */ /* 0x008fe20003f45270 */
[----:B----4-:R-:W-:-:S10]  /*3b90*/  IMAD.WIDE R20, R21, 0x4, R12 ;  /* 0x0000000415147825 */ /* 0x010fd400078e020c */
[----:B------:R-:W-:Y:S02]  /*3ba0*/  @P1 IADD3 R37, PT, PT, R32, RZ, RZ ;  /* 0x000000ff20251210 */ /* 0x000fe40007ffe0ff */
[----:B------:R-:W-:Y:S01]  /*3bb0*/  ISETP.NE.AND P1, PT, R34, RZ, PT ;  /* 0x000000ff2200720c */ /* 0x000fe20003f25270 */
[----:B------:R1:W2:Y:S02]  /*3bc0*/  LDG.E R33, desc[UR36][R20.64] ;  /* 0x0000002414217981 */ /* 0x0002a4000c1e1900 */
[C---:B------:R-:W-:Y:S01]  /*3bd0*/  VIADD R32, R37.reuse, 0x1 ;  /* 0x0000000125207836 */ /* 0x040fe20000000000 */
[----:B------:R-:W-:Y:S02]  /*3be0*/  @P2 IADD3 R32, PT, PT, R37, RZ, RZ ;  /* 0x000000ff25202210 */ /* 0x000fe40007ffe0ff */
[----:B-----5:R-:W-:Y:S01]  /*3bf0*/  ISETP.NE.AND P2, PT, R35, RZ, PT ;  /* 0x000000ff2300720c */ /* 0x020fe20003f45270 */
[----:B------:R-:W3:Y:S02]  /*3c00*/  LDG.E R37, desc[UR36][R14.64+-0x1c] ;  /* 0xffffe4240e257981 */ /* 0x000ee4000c1e1900 */
[----:B0-----:R-:W-:-:S02]  /*3c10*/  VIADD R27, R32, 0x1 ;  /* 0x00000001201b7836 */ /* 0x001fc40000000000 */
[----:B------:R-:W4:Y:S02]  /*3c20*/  LDG.E R35, desc[UR36][R14.64+-0x20] ;  /* 0xffffe0240e237981 */ /* 0x000f24000c1e1900 */
[----:B------:R-:W-:Y:S02]  /*3c30*/  @P1 IADD3 R27, PT, PT, R32, RZ, RZ ;  /* 0x000000ff201b1210 */ /* 0x000fe40007ffe0ff */
[----:B------:R-:W5:Y:S03]  /*3c40*/  LDG.E R20, desc[UR36][R14.64+-0x28] ;  /* 0xffffd8240e147981 */ /* 0x000f66000c1e1900 */
[C---:B-1----:R-:W-:Y:S01]  /*3c50*/  VIADD R21, R27.reuse, 0x1 ;  /* 0x000000011b157836 */ /* 0x042fe20000000000 */
[----:B------:R-:W-:Y:S02]  /*3c60*/  @P2 IADD3 R21, PT, PT, R27, RZ, RZ ;  /* 0x000000ff1b152210 */ /* 0x000fe40007ffe0ff */
[----:B------:R-:W5:Y:S01]  /*3c70*/  LDG.E R27, desc[UR36][R14.64+-0x2c] ;  /* 0xffffd4240e1b7981 */ /* 0x000f62000c1e1900 */
[----:B------:R-:W-:-:S02]  /*3c80*/  ISETP.NE.AND P1, PT, R28, RZ, PT ;  /* 0x000000ff1c00720c */ /* 0x000fc40003f25270 */
[----:B------:R-:W-:-:S11]  /*3c90*/  VIADD R28, R21, 0x1 ;  /* 0x00000001151c7836 */ /* 0x000fd60000000000 */
[----:B------:R-:W-:Y:S02]  /*3ca0*/  @P1 IADD3 R28, PT, PT, R21, RZ, RZ ;  /* 0x000000ff151c1210 */ /* 0x000fe40007ffe0ff */
[----:B------:R-:W-:Y:S01]  /*3cb0*/  ISETP.NE.AND P1, PT, R36, RZ, PT ;  /* 0x000000ff2400720c */ /* 0x000fe20003f25270 */
[----:B------:R-:W5:Y:S01]  /*3cc0*/  LDG.E R21, desc[UR36][R14.64+-0x30] ;  /* 0xffffd0240e157981 */ /* 0x000f62000c1e1900 */
[----:B--2---:R-:W-:Y:S01]  /*3cd0*/  ISETP.NE.AND P2, PT, R33, RZ, PT ;  /* 0x000000ff2100720c */ /* 0x004fe20003f45270 */
[----:B------:R-:W-:-:S10]  /*3ce0*/  VIADD R33, R28, 0x1 ;  /* 0x000000011c217836 */ /* 0x000fd40000000000 */
[----:B------:R-:W-:Y:S01]  /*3cf0*/  @P1 IADD3 R33, PT, PT, R28, RZ, RZ ;  /* 0x000000ff1c211210 */ /* 0x000fe20007ffe0ff */
[----:B---3--:R-:W-:-:S04]  /*3d00*/  IMAD.WIDE R36, R37, 0x4, R12 ;  /* 0x0000000425247825 */ /* 0x008fc800078e020c */
[--C-:B----4-:R-:W-:Y:S01]  /*3d10*/  IMAD.WIDE R34, R35, 0x4, R12.reuse ;  /* 0x0000000423227825 */ /* 0x110fe200078e020c */
[----:B------:R0:W2:Y:S03]  /*3d20*/  LDG.E R28, desc[UR36][R36.64] ;  /* 0x00000024241c7981 */ /* 0x0000a6000c1e1900 */
[C---:B------:R-:W-:Y:S01]  /*3d30*/  VIADD R32, R33.reuse, 0x1 ;  /* 0x0000000121207836 */ /* 0x040fe20000000000 */
[----:B------:R-:W-:Y:S02]  /*3d40*/  @P2 IADD3 R32, PT, PT, R33, RZ, RZ ;  /* 0x000000ff21202210 */ /* 0x000fe40007ffe0ff */
[----:B------:R1:W3:Y:S01]  /*3d50*/  LDG.E R33, desc[UR36][R34.64] ;  /* 0x0000002422217981 */ /* 0x0002e2000c1e1900 */
[----:B0-----:R-:W-:-:S04]  /*3d60*/  IMAD.WIDE R36, R26, 0x4, R12 ;  /* 0x000000041a247825 */ /* 0x001fc800078e020c */
[--C-:B-----5:R-:W-:Y:S02]  /*3d70*/  IMAD.WIDE R26, R27, 0x4, R12.reuse ;  /* 0x000000041b1a7825 */ /* 0x120fe400078e020c */
[----:B------:R-:W4:Y:S02]  /*3d80*/  LDG.E R36, desc[UR36][R36.64] ;  /* 0x0000002424247981 */ /* 0x000f24000c1e1900 */
[----:B-1----:R-:W-:-:S06]  /*3d90*/  IMAD.WIDE R34, R20, 0x4, R12 ;  /* 0x0000000414227825 */ /* 0x002fcc00078e020c */
[----:B------:R-:W5:Y:S04]  /*3da0*/  LDG.E R35, desc[UR36][R34.64] ;  /* 0x0000002422237981 */ /* 0x000f68000c1e1900 */
[----:B------:R0:W5:Y:S02]  /*3db0*/  LDG.E R34, desc[UR36][R26.64] ;  /* 0x000000241a227981 */ /* 0x000164000c1e1900 */
[--C-:B0-----:R-:W-:Y:S02]  /*3dc0*/  IMAD.WIDE R26, R29, 0x4, R12.reuse ;  /* 0x000000041d1a7825 */ /* 0x101fe400078e020c */
[----:B------:R-:W3:Y:S02]  /*3dd0*/  LDG.E R29, desc[UR36][R14.64+-0x38] ;  /* 0xffffc8240e1d7981 */ /* 0x000ee4000c1e1900 */
[----:B------:R-:W-:-:S02]  /*3de0*/  IMAD.WIDE R20, R21, 0x4, R12 ;  /* 0x0000000415147825 */ /* 0x000fc400078e020c */
[----:B------:R-:W5:Y:S04]  /*3df0*/  LDG.E R26, desc[UR36][R26.64] ;  /* 0x000000241a1a7981 */ /* 0x000f68000c1e1900 */
[----:B------:R3:W5:Y:S04]  /*3e00*/  LDG.E R37, desc[UR36][R20.64] ;  /* 0x0000002414257981 */ /* 0x000768000c1e1900 */
[----:B------:R-:W4:Y:S01]  /*3e10*/  LDG.E R15, desc[UR36][R14.64+-0x3c] ;  /* 0xffffc4240e0f7981 */ /* 0x000f22000c1e1900 */
[----:B--2---:R-:W-:Y:S01]  /*3e20*/  ISETP.NE.AND P1, PT, R28, RZ, PT ;  /* 0x000000ff1c00720c */ /* 0x004fe20003f25270 */
[----:B---3--:R-:W-:-:S06]  /*3e30*/  IMAD.WIDE R20, R29, 0x4, R12 ;  /* 0x000000041d147825 */ /* 0x008fcc00078e020c */
[----:B------:R-:W2:Y:S01]  /*3e40*/  LDG.E R20, desc[UR36][R20.64] ;  /* 0x0000002414147981 */ /* 0x000ea2000c1e1900 */
[----:B----4-:R-:W-:-:S06]  /*3e50*/  IMAD.WIDE R28, R15, 0x4, R12 ;  /* 0x000000040f1c7825 */ /* 0x010fcc00078e020c */
[----:B------:R-:W3:Y:S01]  /*3e60*/  LDG.E R28, desc[UR36][R28.64] ;  /* 0x000000241c1c7981 */ /* 0x000ee2000c1e1900 */
[----:B------:R-:W-:Y:S01]  /*3e70*/  ISETP.NE.AND P2, PT, R33, RZ, PT ;  /* 0x000000ff2100720c */ /* 0x000fe20003f45270 */
[C---:B------:R-:W-:Y:S01]  /*3e80*/  VIADD R33, R32.reuse, 0x1 ;  /* 0x0000000120217836 */ /* 0x040fe20000000000 */
[----:B------:R-:W-:Y:S02]  /*3e90*/  @P1 IADD3 R33, PT, PT, R32, RZ, RZ ;  /* 0x000000ff20211210 */ /* 0x000fe40007ffe0ff */
[----:B------:R-:W-:-:S03]  /*3ea0*/  ISETP.NE.AND P1, PT, R36, RZ, PT ;  /* 0x000000ff2400720c */ /* 0x000fc60003f25270 */
[----:B------:R-:W-:-:S06]  /*3eb0*/  VIADD R27, R33, 0x1 ;  /* 0x00000001211b7836 */ /* 0x000fcc0000000000 */
[----:B------:R-:W-:Y:S02]  /*3ec0*/  @P2 IADD3 R27, PT, PT, R33, RZ, RZ ;  /* 0x000000ff211b2210 */ /* 0x000fe40007ffe0ff */
[----:B-----5:R-:W-:-:S03]  /*3ed0*/  ISETP.NE.AND P2, PT, R35, RZ, PT ;  /* 0x000000ff2300720c */ /* 0x020fc60003f45270 */
[C---:B------:R-:W-:Y:S01]  /*3ee0*/  VIADD R14, R27.reuse, 0x1 ;  /* 0x000000011b0e7836 */ /* 0x040fe20000000000 */
[----:B------:R-:W-:Y:S02]  /*3ef0*/  @P1 IADD3 R14, PT, PT, R27, RZ, RZ ;  /* 0x000000ff1b0e1210 */ /* 0x000fe40007ffe0ff */
[----:B------:R-:W-:-:S03]  /*3f00*/  ISETP.NE.AND P1, PT, R34, RZ, PT ;  /* 0x000000ff2200720c */ /* 0x000fc60003f25270 */
[----:B------:R-:W-:-:S04]  /*3f10*/  VIADD R15, R14, 0x1 ;  /* 0x000000010e0f7836 */ /* 0x000fc80000000000 */
[----:B------:R-:W-:Y:S02]  /*3f20*/  @P2 IADD3 R15, PT, PT, R14, RZ, RZ ;  /* 0x000000ff0e0f2210 */ /* 0x000fe40007ffe0ff */
[----:B------:R-:W-:-:S03]  /*3f30*/  ISETP.NE.AND P2, PT, R37, RZ, PT ;  /* 0x000000ff2500720c */ /* 0x000fc60003f45270 */
[C---:B------:R-:W-:Y:S01]  /*3f40*/  VIADD R14, R15.reuse, 0x1 ;  /* 0x000000010f0e7836 */ /* 0x040fe20000000000 */
[----:B------:R-:W-:Y:S02]  /*3f50*/  @P1 IADD3 R14, PT, PT, R15, RZ, RZ ;  /* 0x000000ff0f0e1210 */ /* 0x000fe40007ffe0ff */
[----:B------:R-:W-:-:S03]  /*3f60*/  ISETP.NE.AND P1, PT, R26, RZ, PT ;  /* 0x000000ff1a00720c */ /* 0x000fc60003f25270 */
[----:B------:R-:W-:-:S04]  /*3f70*/  VIADD R15, R14, 0x1 ;  /* 0x000000010e0f7836 */ /* 0x000fc80000000000 */
[----:B------:R-:W-:-:S05]  /*3f80*/  @P2 IADD3 R15, PT, PT, R14, RZ, RZ ;  /* 0x000000ff0e0f2210 */ /* 0x000fca0007ffe0ff */
[C---:B------:R-:W-:Y:S01]  /*3f90*/  VIADD R14, R15.reuse, 0x1 ;  /* 0x000000010f0e7836 */ /* 0x040fe20000000000 */
[----:B------:R-:W-:Y:S02]  /*3fa0*/  @P1 IADD3 R14, PT, PT, R15, RZ, RZ ;  /* 0x000000ff0f0e1210 */ /* 0x000fe40007ffe0ff */
[----:B------:R-:W-:-:S03]  /*3fb0*/  IADD3 R30, PT, PT, R30, 0x10, RZ ;  /* 0x000000101e1e7810 */ /* 0x000fc60007ffe0ff */
[----:B------:R-:W-:Y:S02]  /*3fc0*/  VIADD R15, R14, 0x1 ;  /* 0x000000010e0f7836 */ /* 0x000fe40000000000 */
[----:B------:R-:W-:Y:S01]  /*3fd0*/  VIADD R25, R25, 0xfffffff0 ;  /* 0xfffffff019197836 */ /* 0x000fe20000000000 */
[----:B--2---:R-:W-:-:S13]  /*3fe0*/  ISETP.NE.AND P2, PT, R20, RZ, PT ;  /* 0x000000ff1400720c */ /* 0x004fda0003f45270 */
[----:B------:R-:W-:Y:S01]  /*3ff0*/  @P2 IMAD.MOV R15, RZ, RZ, R14 ;  /* 0x000000ffff0f2224 */ /* 0x000fe200078e020e */
[----:B------:R-:W-:Y:S02]  /*4000*/  ISETP.NE.AND P2, PT, R30, R31, PT ;  /* 0x0000001f1e00720c */ /* 0x000fe40003f45270 */
[----:B---3--:R-:W-:Y:S02]  /*4010*/  ISETP.NE.AND P1, PT, R28, RZ, PT ;  /* 0x000000ff1c00720c */ /* 0x008fe40003f25270 */
[----:B------:R-:W-:-:S11]  /*4020*/  IADD3 R32, PT, PT, R15, 0x1, RZ ;  /* 0x000000010f207810 */ /* 0x000fd60007ffe0ff */
[----:B------:R-:W-:Y:S01]  /*4030*/  @P1 IADD3 R32, PT, PT, R15, RZ, RZ ;  /* 0x000000ff0f201210 */ /* 0x000fe20007ffe0ff */
[----:B------:R-:W-:Y:S06]  /*4040*/  @P2 BRA `(.L_x_55) ;  /* 0xfffffff800682947 */ /* 0x000fec000383ffff */
.L_x_54:
[----:B------:R-:W-:Y:S05]  /*4050*/  BSYNC.RECONVERGENT B3 ;  /* 0x0000000000037941 */ /* 0x000fea0003800200 */
.L_x_53:
[----:B------:R-:W-:Y:S05]  /*4060*/  @!P0 BRA `(.L_x_52) ;  /* 0x0000000400dc8947 */ /* 0x000fea0003800000 */
[C---:B------:R-:W-:Y:S01]  /*4070*/  VIADD R14, R11.reuse, 0xffffffff ;  /* 0xffffffff0b0e7836 */ /* 0x040fe20000000000 */
[----:B------:R-:W-:Y:S01]  /*4080*/  BSSY.RECONVERGENT B3, `(.L_x_56) ;  /* 0x0000037000037945 */ /* 0x000fe20003800200 */
[----:B------:R-:W-:-:S03]  /*4090*/  LOP3.LUT P0, RZ, R11, 0x7, RZ, 0xc0, !PT ;  /* 0x000000070bff7812 */ /* 0x000fc6000780c0ff */
[----:B------:R-:W-:-:S13]  /*40a0*/  ISETP.GE.U32.AND P1, PT, R14, 0x7, PT ;  /* 0x000000070e00780c */ /* 0x000fda0003f26070 */
[----:B------:R-:W-:Y:S05]  /*40b0*/  @!P1 BRA `(.L_x_57) ;  /* 0x0000000000cc9947 */ /* 0x000fea0003800000 */
[----:B------:R-:W-:-:S05]  /*40c0*/  MOV R30, 0x4 ;  /* 0x00000004001e7802 */ /* 0x000fca0000000f00 */
        /* <DEDUP_REMOVED lines=18> */
[----:B------:R5:W5:Y:S04]  /*41f0*/  LDG.E R28, desc[UR36][R28.64] ;  /* 0x000000241c1c7981 */ /* 0x000b68000c1e1900 */
        /* <DEDUP_REMOVED lines=8> */
[----:B--2---:R-:W-:Y:S02]  /*4280*/  ISETP.NE.AND P1, PT, R33, RZ, PT ;  /* 0x000000ff2100720c */ /* 0x004fe40003f25270 */
[----:B---3--:R-:W-:-:S11]  /*4290*/  ISETP.NE.AND P2, PT, R36, RZ, PT ;  /* 0x000000ff2400720c */ /* 0x008fd60003f45270 */
[----:B------:R-:W-:Y:S02]  /*42a0*/  @P1 IADD3 R11, PT, PT, R32, RZ, RZ ;  /* 0x000000ff200b1210 */ /* 0x000fe40007ffe0ff */
[----:B----4-:R-:W-:-:S03]  /*42b0*/  ISETP.NE.AND P1, PT, R34, RZ, PT ;  /* 0x000000ff2200720c */ /* 0x010fc60003f25270 */
[C---:B-----5:R-:W-:Y:S01]  /*42c0*/  VIADD R29, R11.reuse, 0x1 ;  /* 0x000000010b1d7836 */ /* 0x060fe20000000000 */
[----:B------:R-:W-:Y:S02]  /*42d0*/  @P2 IADD3 R29, PT, PT, R11, RZ, RZ ;  /* 0x000000ff0b1d2210 */ /* 0x000fe40007ffe0ff */
[----:B------:R-:W-:-:S03]  /*42e0*/  ISETP.NE.AND P2, PT, R35, RZ, PT ;  /* 0x000000ff2300720c */ /* 0x000fc60003f45270 */
[----:B------:R-:W-:-:S04]  /*42f0*/  VIADD R11, R29, 0x1 ;  /* 0x000000011d0b7836 */ /* 0x000fc80000000000 */
[----:B------:R-:W-:Y:S02]  /*4300*/  @P1 IADD3 R11, PT, PT, R29, RZ, RZ ;  /* 0x000000ff1d0b1210 */ /* 0x000fe40007ffe0ff */
[----:B------:R-:W-:-:S03]  /*4310*/  ISETP.NE.AND P1, PT, R28, RZ, PT ;  /* 0x000000ff1c00720c */ /* 0x000fc60003f25270 */
[C---:B0-----:R-:W-:Y:S01]  /*4320*/  VIADD R15, R11.reuse, 0x1 ;  /* 0x000000010b0f7836 */ /* 0x041fe20000000000 */
        /* <DEDUP_REMOVED lines=10> */
[----:B------:R-:W-:Y:S02]  /*43d0*/  VIADD R32, R11, 0x1 ;  /* 0x000000010b207836 */ /* 0x000fe40000000000 */
[----:B------:R-:W-:-:S07]  /*43e0*/  @P2 IMAD.MOV R32, RZ, RZ, R11 ;  /* 0x000000ffff202224 */ /* 0x000fce00078e020b */
.L_x_57:
[----:B------:R-:W-:Y:S05]  /*43f0*/  BSYNC.RECONVERGENT B3 ;  /* 0x0000000000037941 */ /* 0x000fea0003800200 */
.L_x_56:
        /* <DEDUP_REMOVED lines=23> */
[----:B--2---:R-:W-:-:S02]  /*4570*/  ISETP.NE.AND P1, PT, R14, RZ, PT ;  /* 0x000000ff0e00720c */ /* 0x004fc40003f25270 */
[----:B---3--:R-:W-:-:S11]  /*4580*/  ISETP.NE.AND P2, PT, R20, RZ, PT ;  /* 0x000000ff1400720c */ /* 0x008fd60003f45270 */
[----:B------:R-:W-:Y:S01]  /*4590*/  @P1 IMAD.MOV R10, RZ, RZ, R32 ;  /* 0x000000ffff0a1224 */ /* 0x000fe200078e0220 */
[----:B----4-:R-:W-:-:S04]  /*45a0*/  ISETP.NE.AND P1, PT, R26, RZ, PT ;  /* 0x000000ff1a00720c */ /* 0x010fc80003f25270 */
[----:B------:R-:W-:Y:S01]  /*45b0*/  IADD3 R11, PT, PT, R10, 0x1, RZ ;  /* 0x000000010a0b7810 */ /* 0x000fe20007ffe0ff */
[----:B------:R-:W-:Y:S01]  /*45c0*/  @P2 IMAD.MOV R11, RZ, RZ, R10 ;  /* 0x000000ffff0b2224 */ /* 0x000fe200078e020a */
[----:B-----5:R-:W-:-:S04]  /*45d0*/  ISETP.NE.AND P2, PT, R28, RZ, PT ;  /* 0x000000ff1c00720c */ /* 0x020fc80003f45270 */
[----:B------:R-:W-:-:S03]  /*45e0*/  IADD3 R10, PT, PT, R11, 0x1, RZ ;  /* 0x000000010b0a7810 */ /* 0x000fc60007ffe0ff */
[----:B------:R-:W-:-:S05]  /*45f0*/  @P1 IMAD.MOV R10, RZ, RZ, R11 ;  /* 0x000000ffff0a1224 */ /* 0x000fca00078e020b */
[C---:B------:R-:W-:Y:S02]  /*4600*/  IADD3 R32, PT, PT, R10.reuse, 0x1, RZ ;  /* 0x000000010a207810 */ /* 0x040fe40007ffe0ff */
[----:B------:R-:W-:-:S07]  /*4610*/  @P2 IADD3 R32, PT, PT, R10, RZ, RZ ;  /* 0x000000ff0a202210 */ /* 0x000fce0007ffe0ff */
.L_x_59:
[----:B------:R-:W-:Y:S05]  /*4620*/  BSYNC.RECONVERGENT B3 ;  /* 0x0000000000037941 */ /* 0x000fea0003800200 */
.L_x_58:
        /* <DEDUP_REMOVED lines=8> */
[----:B--2---:R-:W-:-:S13]  /*46b0*/  ISETP.NE.AND P0, PT, R14, RZ, PT ;  /* 0x000000ff0e00720c */ /* 0x004fda0003f05270 */
        /* <DEDUP_REMOVED lines=11> */
[----:B--2---:R-:W-:Y:S02]  /*4770*/  ISETP.NE.AND P0, PT, R14, RZ, PT ;  /* 0x000000ff0e00720c */ /* 0x004fe40003f05270 */
[----:B---3--:R-:W-:-:S11]  /*4780*/  ISETP.NE.AND P2, PT, R12, RZ, P1 ;  /* 0x000000ff0c00720c */ /* 0x008fd60000f45270 */
[----:B------:R-:W-:-:S05]  /*4790*/  @P0 IADD3 R20, PT, PT, R32, RZ, RZ ;  /* 0x000000ff20140210 */ /* 0x000fca0007ffe0ff */
[----:B------:R-:W-:-:S05]  /*47a0*/  IMAD.MOV.U32 R32, RZ, RZ, R20 ;  /* 0x000000ffff207224 */ /* 0x000fca00078e0014 */
[----:B------:R-:W-:Y:S01]  /*47b0*/  @P1 IADD3 R20, PT, PT, R32, 0x1, RZ ;  /* 0x0000000120141810 */ /* 0x000fe20007ffe0ff */
[----:B------:R-:W-:-:S05]  /*47c0*/  @P2 IMAD.MOV R20, RZ, RZ, R32 ;  /* 0x000000ffff142224 */ /* 0x000fca00078e0220 */
[----:B------:R-:W-:-:S07]  /*47d0*/  @P1 MOV R32, R20 ;  /* 0x0000001400201202 */ /* 0x000fce0000000f00 */
.L_x_52:
[----:B------:R-:W-:Y:S05]  /*47e0*/  BSYNC.RECONVERGENT B2 ;  /* 0x0000000000027941 */ /* 0x000fea0003800200 */
.L_x_51:
[----:B------:R-:W-:-:S04]  /*47f0*/  IMAD.MOV.U32 R33, RZ, RZ, 0x4 ;  /* 0x00000004ff217424 */ /* 0x000fc800078e00ff */
[----:B------:R-:W-:-:S05]  /*4800*/  IMAD.WIDE.U32 R32, R32, R33, UR38 ;  /* 0x0000002620207e25 */ /* 0x000fca000f8e0021 */
[----:B------:R0:W-:Y:S02]  /*4810*/  STG.E desc[UR36][R32.64], R9 ;  /* 0x0000000920007986 */ /* 0x0001e4000c101924 */
.L_x_38:
[----:B------:R-:W-:Y:S05]  /*4820*/  BSYNC.RECONVERGENT B0 ;  /* 0x0000000000007941 */ /* 0x000fea0003800200 */
.L_x_37:
[----:B------:R-:W2:Y:S01]  /*4830*/  LDCU UR5, c[0x0][0x3e0] ;  /* 0x00007c00ff0577ac */ /* 0x000ea20008000800 */
[----:B------:R-:W-:Y:S01]  /*4840*/  IADD3 R5, PT, PT, R5, 0x1, RZ ;  /* 0x0000000105057810 */ /* 0x000fe20007ffe0ff */
[----:B------:R-:W-:Y:S01]  /*4850*/  VIADD R4, R4, 0x1 ;  /* 0x0000000104047836 */ /* 0x000fe20000000000 */
[----:B------:R-:W0:Y:S01]  /*4860*/  LDCU UR4, c[0x0][0x3c4] ;  /* 0x00007880ff0477ac */ /* 0x000e220008000800 */
[----:B--2---:R-:W-:Y:S01]  /*4870*/  IADD3 R10, PT, PT, R2, UR5, RZ ;  /* 0x00000005020a7c10 */ /* 0x004fe2000fffe0ff */
[----:B0-----:R-:W-:-:S04]  /*4880*/  IMAD.U32 R9, RZ, RZ, UR4 ;  /* 0x00000004ff097e24 */ /* 0x001fc8000f8e00ff */
[C---:B-1----:R-:W-:Y:S01]  /*4890*/  IMAD R10, R3.reuse, R8, R10 ;  /* 0x00000008030a7224 */ /* 0x042fe200078e020a */
[----:B------:R-:W-:-:S04]  /*48a0*/  IADD3 R3, PT, PT, R3, 0x1, RZ ;  /* 0x0000000103037810 */ /* 0x000fc80007ffe0ff */
[----:B------:R-:W-:-:S13]  /*48b0*/  ISETP.GE.AND P0, PT, R10, R9, PT ;  /* 0x000000090a00720c */ /* 0x000fda0003f06270 */
[----:B------:R-:W-:Y:S05]  /*48c0*/  @!P0 BRA `(.L_x_60) ;  /* 0xffffffdc00d48947 */ /* 0x000fea000383ffff */
.L_x_36:
[----:B------:R-:W-:Y:S05]  /*48d0*/  BSYNC.RECONVERGENT B1 ;  /* 0x0000000000017941 */ /* 0x000fea0003800200 */
.L_x_35:
[----:B-----5:R-:W0:Y:S01]  /*48e0*/  S2R R0, SR_TID.X ;  /* 0x0000000000007919 */ /* 0x020e220000002100 */
[----:B------:R-:W-:Y:S01]  /*48f0*/  BSSY B0, `(.L_x_61) ;  /* 0x000000b000007945 */ /* 0x000fe20003800000 */
[----:B------:R-:W-:Y:S02]  /*4900*/  ISETP.NE.AND P1, PT, R2, RZ, PT ;  /* 0x000000ff0200720c */ /* 0x000fe40003f25270 */
[----:B0-----:R-:W-:-:S13]  /*4910*/  ISETP.NE.AND P0, PT, R0, RZ, PT ;  /* 0x000000ff0000720c */ /* 0x001fda0003f05270 */
[----:B------:R-:W-:Y:S05]  /*4920*/  @P0 BRA `(.L_x_62) ;  /* 0x00000000001c0947 */ /* 0x000fea0003800000 */
[----:B-123--:R-:W0:Y:S01]  /*4930*/  LDC.64 R4, c[0x0][0x3d8] ;  /* 0x0000f600ff047b82 */ /* 0x00ee220000000a00 */
[----:B------:R-:W-:-:S05]  /*4940*/  IMAD.MOV.U32 R3, RZ, RZ, 0x1 ;  /* 0x00000001ff037424 */ /* 0x000fca00078e00ff */
[----:B0-----:R0:W-:Y:S02]  /*4950*/  REDG.E.ADD.STRONG.GPU desc[UR36][R4.64], R3 ;  /* 0x000000030400798e */ /* 0x0011e4000c12e124 */
.L_x_63:
[----:B------:R-:W-:Y:S05]  /*4960*/  YIELD ;  /* 0x0000000000007946 */ /* 0x000fea0003800000 */
[----:B------:R-:W2:Y:S02]  /*4970*/  ATOMG.E.OR.STRONG.GPU PT, R0, desc[UR36][R4.64], RZ ;  /* 0x800000ff040079a8 */ /* 0x000ea4000b1ef124 */
[----:B--2---:R-:W-:-:S13]  /*4980*/  ISETP.GE.AND P0, PT, R0, UR49, PT ;  /* 0x0000003100007c0c */ /* 0x004fda000bf06270 */
[----:B------:R-:W-:Y:S05]  /*4990*/  @!P0 BRA `(.L_x_63) ;  /* 0xfffffffc00f08947 */ /* 0x000fea000383ffff */
.L_x_62:
[----:B------:R-:W-:Y:S05]  /*49a0*/  BSYNC B0 ;  /* 0x0000000000007941 */ /* 0x000fea0003800000 */
.L_x_61:
[----:B------:R-:W-:Y:S05]  /*49b0*/  @P1 BRA `(.L_x_64) ;  /* 0x0000000000081947 */ /* 0x000fea0003800000 */
[----:B0123--:R-:W0:Y:S02]  /*49c0*/  LDC.64 R4, c[0x0][0x3d8] ;  /* 0x0000f600ff047b82 */ /* 0x00fe240000000a00 */
[----:B0-----:R0:W5:Y:S02]  /*49d0*/  ATOMG.E.EXCH.STRONG.GPU PT, RZ, desc[UR36][R4.64], RZ ;  /* 0x800000ff04ff79a8 */ /* 0x001164000c1ef124 */
.L_x_64:
[----:B------:R-:W-:Y:S01]  /*49e0*/  ISETP.GE.AND P0, PT, R2, R9, PT ;  /* 0x000000090200720c */ /* 0x000fe20003f06270 */
[----:B------:R-:W-:Y:S05]  /*49f0*/  WARPSYNC.ALL ;  /* 0x0000000000007948 */ /* 0x000fea0003800000 */
[----:B------:R-:W-:Y:S06]  /*4a00*/  BAR.SYNC.DEFER_BLOCKING 0x0 ;  /* 0x0000000000007b1d */ /* 0x000fec0000010000 */
[----:B------:R-:W-:Y:S04]  /*4a10*/  BSSY.RECONVERGENT B0, `(.L_x_65) ;  /* 0x0000026000007945 */ /* 0x000fe80003800200 */
[----:B------:R-:W-:Y:S05]  /*4a20*/  @P0 BRA `(.L_x_66) ;  /* 0x0000000000900947 */ /* 0x000fea0003800000 */
[C---:B-1--4-:R-:W-:Y:S01]  /*4a30*/  LOP3.LUT R6, R22.reuse, 0x3, RZ, 0xc0, !PT ;  /* 0x0000000316067812 */ /* 0x052fe200078ec0ff */
[----:B------:R-:W-:Y:S01]  /*4a40*/  BSSY.RECONVERGENT B1, `(.L_x_67) ;  /* 0x0000014000017945 */ /* 0x000fe20003800200 */
[----:B------:R-:W-:Y:S02]  /*4a50*/  ISETP.GE.U32.AND P1, PT, R22, 0x3, PT ;  /* 0x000000031600780c */ /* 0x000fe40003f26070 */
[----:B------:R-:W-:Y:S02]  /*4a60*/  ISETP.NE.AND P0, PT, R6, 0x3, PT ;  /* 0x000000030600780c */ /* 0x000fe40003f05270 */
[----:B------:R-:W-:-:S11]  /*4a70*/  MOV R0, R2 ;  /* 0x0000000200007202 */ /* 0x000fd60000000f00 */
[----:B------:R-:W-:Y:S05]  /*4a80*/  @!P0 BRA `(.L_x_68) ;  /* 0x00000000003c8947 */ /* 0x000fea0003800000 */
[----:B0-23--:R-:W0:Y:S01]  /*4a90*/  LDC.64 R4, c[0x0][0x3a8] ;  /* 0x0000ea00ff047b82 */ /* 0x00de220000000a00 */
[----:B------:R-:W-:-:S07]  /*4aa0*/  ISETP.NE.AND P0, PT, R6, RZ, PT ;  /* 0x000000ff0600720c */ /* 0x000fce0003f05270 */
[----:B------:R-:W1:Y:S01]  /*4ab0*/  LDC R11, c[0x0][0x3e0] ;  /* 0x0000f800ff0b7b82 */ /* 0x000e620000000800 */
[----:B0-----:R-:W-:-:S05]  /*4ac0*/  IMAD.WIDE R4, R2, 0x4, R4 ;  /* 0x0000000402047825 */ /* 0x001fca00078e0204 */
[----:B------:R4:W-:Y:S01]  /*4ad0*/  STG.E desc[UR36][R4.64], RZ ;  /* 0x000000ff04007986 */ /* 0x0009e2000c101924 */
[----:B-1----:R-:W-:Y:S01]  /*4ae0*/  IMAD.IADD R0, R2, 0x1, R11 ;  /* 0x0000000102007824 */ /* 0x002fe200078e020b */
[----:B------:R-:W-:Y:S06]  /*4af0*/  @!P0 BRA `(.L_x_68) ;  /* 0x0000000000208947 */ /* 0x000fec0003800000 */
[----:B------:R-:W4:Y:S01]  /*4b00*/  LDC R3, c[0x0][0x3e0] ;  /* 0x0000f800ff037b82 */ /* 0x000f220000000800 */
[----:B------:R-:W-:Y:S02]  /*4b10*/  ISETP.NE.AND P0, PT, R6, 0x1, PT ;  /* 0x000000010600780c */ /* 0x000fe40003f05270 */
[----:B------:R-:W-:Y:S01]  /*4b20*/  IADD3 R0, PT, PT, R0, R11, RZ ;  /* 0x0000000b00007210 */ /* 0x000fe20007ffe0ff */
[----:B----4-:R-:W-:-:S10]  /*4b30*/  IMAD.WIDE R4, R3, 0x4, R4 ;  /* 0x0000000403047825 */ /* 0x010fd400078e0204 */
[----:B------:R-:W-:Y:S01]  /*4b40*/  @P0 IMAD.IADD R0, R0, 0x1, R3 ;  /* 0x0000000100000824 */ /* 0x000fe200078e0203 */
[----:B------:R1:W-:Y:S01]  /*4b50*/  STG.E desc[UR36][R4.64], RZ ;  /* 0x000000ff04007986 */ /* 0x0003e2000c101924 */
[----:B------:R-:W-:-:S05]  /*4b60*/  @P0 IMAD.WIDE R6, R3, 0x4, R4 ;  /* 0x0000000403060825 */ /* 0x000fca00078e0204 */
[----:B------:R1:W-:Y:S02]  /*4b70*/  @P0 STG.E desc[UR36][R6.64], RZ ;  /* 0x000000ff06000986 */ /* 0x0003e4000c101924 */
.L_x_68:
[----:B------:R-:W-:Y:S05]  /*4b80*/  BSYNC.RECONVERGENT B1 ;  /* 0x0000000000017941 */ /* 0x000fea0003800200 */
.L_x_67:
[----:B------:R-:W-:Y:S05]  /*4b90*/  @!P1 BRA `(.L_x_66) ;  /* 0x0000000000349947 */ /* 0x000fea0003800000 */
[----:B0-----:R-:W0:Y:S08]  /*4ba0*/  LDC R3, c[0x0][0x3e0] ;  /* 0x0000f800ff037b82 */ /* 0x001e300000000800 */
[----:B---3--:R-:W3:Y:S02]  /*4bb0*/  LDC.64 R14, c[0x0][0x3a8] ;  /* 0x0000ea00ff0e7b82 */ /* 0x008ee40000000a00 */
.L_x_69:
[----:B01234-:R-:W-:Y:S01]  /*4bc0*/  IMAD.WIDE R4, R0, 0x4, R14 ;  /* 0x0000000400047825 */ /* 0x01ffe200078e020e */
[----:B0-----:R-:W-:-:S04]  /*4bd0*/  LEA R0, R3, R0, 0x2 ;  /* 0x0000000003007211 */ /* 0x001fc800078e10ff */
[----:B------:R0:W-:Y:S01]  /*4be0*/  STG.E desc[UR36][R4.64], RZ ;  /* 0x000000ff04007986 */ /* 0x0001e2000c101924 */
[----:B------:R-:W-:Y:S01]  /*4bf0*/  IMAD.WIDE R6, R3, 0x4, R4 ;  /* 0x0000000403067825 */ /* 0x000fe200078e0204 */
[----:B------:R-:W-:-:S04]  /*4c00*/  ISETP.GE.AND P0, PT, R0, R9, PT ;  /* 0x000000090000720c */ /* 0x000fc80003f06270 */
[----:B------:R0:W-:Y:S01]  /*4c10*/  STG.E desc[UR36][R6.64], RZ ;  /* 0x000000ff06007986 */ /* 0x0001e2000c101924 */
[----:B------:R-:W-:-:S05]  /*4c20*/  IMAD.WIDE R10, R3, 0x4, R6 ;  /* 0x00000004030a7825 */ /* 0x000fca00078e0206 */
[----:B------:R0:W-:Y:S01]  /*4c30*/  STG.E desc[UR36][R10.64], RZ ;  /* 0x000000ff0a007986 */ /* 0x0001e2000c101924 */
[----:B------:R-:W-:-:S05]  /*4c40*/  IMAD.WIDE R12, R3, 0x4, R10 ;  /* 0x00000004030c7825 */ /* 0x000fca00078e020a */
[----:B------:R0:W-:Y:S01]  /*4c50*/  STG.E desc[UR36][R12.64], RZ ;  /* 0x000000ff0c007986 */ /* 0x0001e2000c101924 */
[----:B------:R-:W-:Y:S05]  /*4c60*/  @!P0 BRA `(.L_x_69) ;  /* 0xfffffffc00d48947 */ /* 0x000fea000383ffff */
.L_x_66:
[----:B------:R-:W-:Y:S05]  /*4c70*/  BSYNC.RECONVERGENT B0 ;  /* 0x0000000000007941 */ /* 0x000fea0003800200 */
.L_x_65:
[----:B------:R-:W-:-:S09]  /*4c80*/  UISETP.NE.AND UP0, UPT, UR52, URZ, UPT ;  /* 0x000000ff3400728c */ /* 0x000fd2000bf05270 */
[----:B------:R-:W-:Y:S05]  /*4c90*/  BRA.U UP0, `(.L_x_70) ;  /* 0xffffffb500bc7547 */ /* 0x000fea000b83ffff */
[----:B------:R-:W-:Y:S05]  /*4ca0*/  EXIT ;  /* 0x000000000000794d */ /* 0x000fea0003800000 */
.L_x_71:
[----:B------:R-:W-:-:S00]  /*4cb0*/  BRA `(.L_x_71) ;  /* 0xfffffffc00fc7947 */ /* 0x000fc0000383ffff */
[----:B------:R-:W-:-:S00]  /*4cc0*/  NOP ;  /* 0x0000000000007918 */ /* 0x000fc00000000000 */
        /* <DEDUP_REMOVED lines=11> */
.L_x_72:


//--------------------- .nv.global.init           --------------------------
	.section	.nv.global.init,"aw",@progbits
.nv.global.init:
	.type		$str,@object
	.size		$str,(.L_0 - $str)
$str:
        /*0000*/ 	.byte	0x25, 0x64, 0x0a, 0x00
.L_0:


//--------------------- .nv.shared.MergerHelper1  --------------------------
	.section	.nv.shared.MergerHelper1,"aw",@nobits
	.sectionflags	@""
	.align	16
	.zero		1024


//--------------------- .nv.shared.reserved.0     --------------------------
	.section	.nv.shared.reserved.0,"aw",@nobits
	.weak		__nv_reservedSMEM_offset_0_alias
	.size		__nv_reservedSMEM_offset_0_alias, 0, 64
	.other		__nv_reservedSMEM_offset_0_alias,@"STO_CUDA_RESERVED_SHARED STV_DEFAULT"
__nv_reservedSMEM_offset_0_alias:
	.zero		0
	.zero		64


//--------------------- .nv.constant0.MergerHelper1 --------------------------
	.section	.nv.constant0.MergerHelper1,"a",@progbits
	.sectionflags	@""
	.align	4
.nv.constant0.MergerHelper1:
	.zero		1008


//--------------------- SYMBOLS --------------------------

	.type		.nv.reservedSmem.offset0,@object
	.size		.nv.reservedSmem.offset0,0x4
	.type		.nv.reservedSmem.cap,@object
	.size		.nv.reservedSmem.cap,0x4
	.type		vprintf,@function
